//
// Generated by NVIDIA NVVM Compiler
//
// Compiler Build ID: CL-36424714
// Cuda compilation tools, release 13.0, V13.0.88
// Based on NVVM 20.0.0
//

.version 9.0
.target sm_100
.address_size 64

	// .globl	_Z4conv6TensorS_6Filter
// _ZZ13conv_tiling_26TensorS_6FilterE8shared_I has been demoted
// _ZZ13conv_tiling_26TensorS_6FilterE8shared_F has been demoted

.visible .entry _Z4conv6TensorS_6Filter(
	.param .align 8 .b8 _Z4conv6TensorS_6Filter_param_0[24],
	.param .align 8 .b8 _Z4conv6TensorS_6Filter_param_1[24],
	.param .align 8 .b8 _Z4conv6TensorS_6Filter_param_2[24]
)
{
	.reg .pred 	%p<13>;
	.reg .b32 	%r<74>;
	.reg .b64 	%rd<27>;
	.reg .b64 	%fd<75>;

	ld.param.u64 	%rd6, [_Z4conv6TensorS_6Filter_param_1+16];
	ld.param.u32 	%r37, [_Z4conv6TensorS_6Filter_param_1+8];
	ld.param.u32 	%r34, [_Z4conv6TensorS_6Filter_param_0+8];
	ld.param.v2.u32 	{%r32, %r33}, [_Z4conv6TensorS_6Filter_param_0];
	ld.param.u32 	%r1, [_Z4conv6TensorS_6Filter_param_2+4];
	ld.param.u64 	%rd7, [_Z4conv6TensorS_6Filter_param_2+16];
	ld.param.u64 	%rd5, [_Z4conv6TensorS_6Filter_param_0+16];
	ld.param.v2.u32 	{%r35, %r36}, [_Z4conv6TensorS_6Filter_param_1];
	ld.param.v2.u32 	{%r2, %r3}, [_Z4conv6TensorS_6Filter_param_2+8];
	cvta.to.global.u64 	%rd1, %rd5;
	cvta.to.global.u64 	%rd2, %rd7;
	mov.u32 	%r38, %ctaid.y;
	mov.u32 	%r39, %ntid.y;
	mov.u32 	%r40, %tid.y;
	mad.lo.s32 	%r4, %r38, %r39, %r40;
	mov.u32 	%r41, %ctaid.x;
	mov.u32 	%r42, %ntid.x;
	mov.u32 	%r43, %tid.x;
	mad.lo.s32 	%r5, %r41, %r42, %r43;
	mov.u32 	%r6, %ctaid.z;
	setp.lt.s32 	%p1, %r1, 1;
	mov.f64 	%fd73, 0d0000000000000000;
	@%p1 bra 	$L__BB0_17;
	min.s32 	%r44, %r2, %r3;
	setp.lt.s32 	%p2, %r44, 1;
	@%p2 bra 	$L__BB0_17;
	and.b32  	%r7, %r3, 7;
	add.s32 	%r8, %r7, -1;
	and.b32  	%r9, %r3, 2147483640;
	neg.s32 	%r10, %r9;
	add.s64 	%rd3, %rd2, -24;
	add.s64 	%rd4, %rd1, 32;
	mov.f64 	%fd73, 0d0000000000000000;
	mov.b32 	%r66, 0;
$L__BB0_3:
	mad.lo.s32 	%r47, %r1, %r6, %r66;
	mad.lo.s32 	%r14, %r47, %r2, %r2;
	mad.lo.s32 	%r13, %r66, %r33, %r4;
	mov.b32 	%r67, 0;
$L__BB0_4:
	setp.lt.u32 	%p3, %r3, 8;
	not.b32 	%r49, %r67;
	add.s32 	%r50, %r14, %r49;
	mad.lo.s32 	%r16, %r50, %r3, %r3;
	add.s32 	%r51, %r13, %r67;
	mad.lo.s32 	%r17, %r51, %r34, %r5;
	mov.b32 	%r72, 0;
	@%p3 bra 	$L__BB0_7;
	sub.s32 	%r52, %r14, %r67;
	mad.lo.s32 	%r69, %r3, %r52, -1;
	mov.u32 	%r68, %r17;
	mov.u32 	%r70, %r10;
$L__BB0_6:
	.pragma "nounroll";
	mul.wide.s32 	%rd8, %r69, 8;
	add.s64 	%rd9, %rd3, %rd8;
	mul.wide.s32 	%rd10, %r68, 8;
	add.s64 	%rd11, %rd4, %rd10;
	ld.global.f64 	%fd20, [%rd9+24];
	ld.global.f64 	%fd21, [%rd11+-32];
	fma.rn.f64 	%fd22, %fd20, %fd21, %fd73;
	ld.global.f64 	%fd23, [%rd9+16];
	ld.global.f64 	%fd24, [%rd11+-24];
	fma.rn.f64 	%fd25, %fd23, %fd24, %fd22;
	ld.global.f64 	%fd26, [%rd9+8];
	ld.global.f64 	%fd27, [%rd11+-16];
	fma.rn.f64 	%fd28, %fd26, %fd27, %fd25;
	ld.global.f64 	%fd29, [%rd9];
	ld.global.f64 	%fd30, [%rd11+-8];
	fma.rn.f64 	%fd31, %fd29, %fd30, %fd28;
	ld.global.f64 	%fd32, [%rd9+-8];
	ld.global.f64 	%fd33, [%rd11];
	fma.rn.f64 	%fd34, %fd32, %fd33, %fd31;
	ld.global.f64 	%fd35, [%rd9+-16];
	ld.global.f64 	%fd36, [%rd11+8];
	fma.rn.f64 	%fd37, %fd35, %fd36, %fd34;
	ld.global.f64 	%fd38, [%rd9+-24];
	ld.global.f64 	%fd39, [%rd11+16];
	fma.rn.f64 	%fd40, %fd38, %fd39, %fd37;
	ld.global.f64 	%fd41, [%rd9+-32];
	ld.global.f64 	%fd42, [%rd11+24];
	fma.rn.f64 	%fd73, %fd41, %fd42, %fd40;
	add.s32 	%r70, %r70, 8;
	add.s32 	%r69, %r69, -8;
	add.s32 	%r68, %r68, 8;
	setp.eq.s32 	%p4, %r70, 0;
	mov.u32 	%r72, %r9;
	@%p4 bra 	$L__BB0_7;
	bra.uni 	$L__BB0_6;
$L__BB0_7:
	setp.eq.s32 	%p5, %r7, 0;
	@%p5 bra 	$L__BB0_15;
	setp.lt.u32 	%p6, %r8, 3;
	@%p6 bra 	$L__BB0_10;
	not.b32 	%r53, %r72;
	add.s32 	%r54, %r16, %r53;
	mul.wide.s32 	%rd12, %r54, 8;
	add.s64 	%rd13, %rd2, %rd12;
	ld.global.f64 	%fd44, [%rd13];
	add.s32 	%r55, %r17, %r72;
	mul.wide.s32 	%rd14, %r55, 8;
	add.s64 	%rd15, %rd1, %rd14;
	ld.global.f64 	%fd45, [%rd15];
	fma.rn.f64 	%fd46, %fd44, %fd45, %fd73;
	ld.global.f64 	%fd47, [%rd13+-8];
	ld.global.f64 	%fd48, [%rd15+8];
	fma.rn.f64 	%fd49, %fd47, %fd48, %fd46;
	ld.global.f64 	%fd50, [%rd13+-16];
	ld.global.f64 	%fd51, [%rd15+16];
	fma.rn.f64 	%fd52, %fd50, %fd51, %fd49;
	ld.global.f64 	%fd53, [%rd13+-24];
	ld.global.f64 	%fd54, [%rd15+24];
	fma.rn.f64 	%fd73, %fd53, %fd54, %fd52;
	add.s32 	%r72, %r72, 4;
$L__BB0_10:
	and.b32  	%r56, %r3, 3;
	setp.eq.s32 	%p7, %r56, 0;
	@%p7 bra 	$L__BB0_15;
	setp.eq.s32 	%p8, %r56, 1;
	@%p8 bra 	$L__BB0_13;
	not.b32 	%r57, %r72;
	add.s32 	%r58, %r16, %r57;
	mul.wide.s32 	%rd16, %r58, 8;
	add.s64 	%rd17, %rd2, %rd16;
	ld.global.f64 	%fd56, [%rd17];
	add.s32 	%r59, %r17, %r72;
	mul.wide.s32 	%rd18, %r59, 8;
	add.s64 	%rd19, %rd1, %rd18;
	ld.global.f64 	%fd57, [%rd19];
	fma.rn.f64 	%fd58, %fd56, %fd57, %fd73;
	ld.global.f64 	%fd59, [%rd17+-8];
	ld.global.f64 	%fd60, [%rd19+8];
	fma.rn.f64 	%fd73, %fd59, %fd60, %fd58;
	add.s32 	%r72, %r72, 2;
$L__BB0_13:
	and.b32  	%r60, %r3, 1;
	setp.eq.b32 	%p9, %r60, 1;
	not.pred 	%p10, %p9;
	@%p10 bra 	$L__BB0_15;
	not.b32 	%r61, %r72;
	add.s32 	%r62, %r16, %r61;
	mul.wide.s32 	%rd20, %r62, 8;
	add.s64 	%rd21, %rd2, %rd20;
	ld.global.f64 	%fd61, [%rd21];
	add.s32 	%r63, %r17, %r72;
	mul.wide.s32 	%rd22, %r63, 8;
	add.s64 	%rd23, %rd1, %rd22;
	ld.global.f64 	%fd62, [%rd23];
	fma.rn.f64 	%fd73, %fd61, %fd62, %fd73;
$L__BB0_15:
	add.s32 	%r67, %r67, 1;
	setp.ne.s32 	%p11, %r67, %r2;
	@%p11 bra 	$L__BB0_4;
	add.s32 	%r66, %r66, 1;
	setp.ne.s32 	%p12, %r66, %r1;
	@%p12 bra 	$L__BB0_3;
$L__BB0_17:
	cvta.to.global.u64 	%rd24, %rd6;
	mad.lo.s32 	%r64, %r36, %r6, %r4;
	mad.lo.s32 	%r65, %r64, %r37, %r5;
	mul.wide.s32 	%rd25, %r65, 8;
	add.s64 	%rd26, %rd24, %rd25;
	st.global.f64 	[%rd26], %fd73;
	ret;

}
	// .globl	_Z13conv_tiling_26TensorS_6Filter
.visible .entry _Z13conv_tiling_26TensorS_6Filter(
	.param .align 8 .b8 _Z13conv_tiling_26TensorS_6Filter_param_0[24],
	.param .align 8 .b8 _Z13conv_tiling_26TensorS_6Filter_param_1[24],
	.param .align 8 .b8 _Z13conv_tiling_26TensorS_6Filter_param_2[24]
)
{
	.reg .pred 	%p<24>;
	.reg .b32 	%r<115>;
	.reg .b64 	%rd<20>;
	.reg .b64 	%fd<169>;
	// demoted variable
	.shared .align 8 .b8 _ZZ13conv_tiling_26TensorS_6FilterE8shared_I[7776];
	// demoted variable
	.shared .align 8 .b8 _ZZ13conv_tiling_26TensorS_6FilterE8shared_F[216];
	ld.param.u64 	%rd3, [_Z13conv_tiling_26TensorS_6Filter_param_1+16];
	ld.param.u32 	%r43, [_Z13conv_tiling_26TensorS_6Filter_param_1+8];
	ld.param.u64 	%rd2, [_Z13conv_tiling_26TensorS_6Filter_param_0+16];
	ld.param.u32 	%r3, [_Z13conv_tiling_26TensorS_6Filter_param_2+4];
	ld.param.u64 	%rd1, [_Z13conv_tiling_26TensorS_6Filter_param_2+16];
	ld.param.u32 	%r40, [_Z13conv_tiling_26TensorS_6Filter_param_0+8];
	ld.param.v2.u32 	{%r38, %r39}, [_Z13conv_tiling_26TensorS_6Filter_param_0];
	ld.param.v2.u32 	{%r41, %r42}, [_Z13conv_tiling_26TensorS_6Filter_param_1];
	ld.param.v2.u32 	{%r4, %r5}, [_Z13conv_tiling_26TensorS_6Filter_param_2+8];
	mov.u32 	%r6, %ctaid.z;
	mov.u32 	%r7, %tid.y;
	mov.u32 	%r8, %tid.x;
	mov.u32 	%r44, %ctaid.y;
	shl.b32 	%r45, %r44, 4;
	add.s32 	%r9, %r45, %r7;
	mov.u32 	%r46, %ctaid.x;
	shl.b32 	%r47, %r46, 4;
	add.s32 	%r10, %r47, %r8;
	setp.eq.s32 	%p1, %r9, 0;
	setp.gt.s32 	%p2, %r9, %r39;
	or.pred  	%p3, %p1, %p2;
	setp.lt.s32 	%p4, %r10, 1;
	or.pred  	%p5, %p4, %p3;
	setp.gt.s32 	%p6, %r10, %r40;
	or.pred  	%p7, %p6, %p5;
	@%p7 bra 	$L__BB1_2;
	cvta.to.global.u64 	%rd5, %rd2;
	add.s32 	%r52, %r9, -1;
	mad.lo.s32 	%r53, %r52, %r40, %r10;
	add.s32 	%r54, %r53, -1;
	mul.wide.s32 	%rd6, %r54, 8;
	add.s64 	%rd7, %rd5, %rd6;
	ld.global.f64 	%fd18, [%rd7];
	mov.u32 	%r55, _ZZ13conv_tiling_26TensorS_6FilterE8shared_I;
	mad.lo.s32 	%r56, %r7, 144, %r55;
	shl.b32 	%r57, %r8, 3;
	add.s32 	%r58, %r56, %r57;
	st.shared.f64 	[%r58], %fd18;
	mul.lo.s32 	%r59, %r39, %r40;
	mul.wide.s32 	%rd8, %r59, 8;
	add.s64 	%rd9, %rd7, %rd8;
	ld.global.f64 	%fd19, [%rd9];
	st.shared.f64 	[%r58+2592], %fd19;
	add.s64 	%rd10, %rd9, %rd8;
	ld.global.f64 	%fd20, [%rd10];
	st.shared.f64 	[%r58+5184], %fd20;
	bra.uni 	$L__BB1_3;
$L__BB1_2:
	mov.u32 	%r48, _ZZ13conv_tiling_26TensorS_6FilterE8shared_I;
	mad.lo.s32 	%r49, %r7, 144, %r48;
	shl.b32 	%r50, %r8, 3;
	add.s32 	%r51, %r49, %r50;
	mov.b64 	%rd4, 0;
	st.shared.u64 	[%r51], %rd4;
	st.shared.u64 	[%r51+2592], %rd4;
	st.shared.u64 	[%r51+5184], %rd4;
$L__BB1_3:
	setp.ge.s32 	%p8, %r7, %r4;
	setp.ge.s32 	%p9, %r8, %r5;
	or.pred  	%p10, %p8, %p9;
	@%p10 bra 	$L__BB1_5;
	mul.lo.s32 	%r60, %r3, %r6;
	mad.lo.s32 	%r61, %r5, %r7, %r8;
	mul.lo.s32 	%r62, %r4, %r5;
	mad.lo.s32 	%r63, %r62, %r60, %r61;
	cvta.to.global.u64 	%rd11, %rd1;
	mul.wide.s32 	%rd12, %r63, 8;
	add.s64 	%rd13, %rd11, %rd12;
	ld.global.f64 	%fd21, [%rd13];
	mov.u32 	%r64, _ZZ13conv_tiling_26TensorS_6FilterE8shared_F;
	mad.lo.s32 	%r65, %r7, 24, %r64;
	shl.b32 	%r66, %r8, 3;
	add.s32 	%r67, %r65, %r66;
	st.shared.f64 	[%r67], %fd21;
	mul.wide.s32 	%rd14, %r62, 8;
	add.s64 	%rd15, %rd13, %rd14;
	ld.global.f64 	%fd22, [%rd15];
	st.shared.f64 	[%r67+72], %fd22;
	add.s64 	%rd16, %rd15, %rd14;
	ld.global.f64 	%fd23, [%rd16];
	st.shared.f64 	[%r67+144], %fd23;
$L__BB1_5:
	bar.sync 	0;
	or.b32  	%r68, %r7, %r8;
	and.b32  	%r69, %r68, 1008;
	setp.ne.s32 	%p11, %r69, 0;
	@%p11 bra 	$L__BB1_22;
	mov.f64 	%fd167, 0d0000000000000000;
	min.s32 	%r70, %r4, %r5;
	setp.lt.s32 	%p12, %r70, 1;
	@%p12 bra 	$L__BB1_20;
	and.b32  	%r11, %r5, 7;
	add.s32 	%r12, %r11, -1;
	and.b32  	%r13, %r5, 2147483640;
	and.b32  	%r14, %r5, 1;
	neg.s32 	%r15, %r13;
	shl.b32 	%r72, %r5, 3;
	mad.lo.s32 	%r73, %r4, 24, %r72;
	mov.u32 	%r74, _ZZ13conv_tiling_26TensorS_6FilterE8shared_F;
	add.s32 	%r75, %r73, %r74;
	add.s32 	%r16, %r75, 16;
	shl.b32 	%r76, %r8, 3;
	mov.u32 	%r77, _ZZ13conv_tiling_26TensorS_6FilterE8shared_I;
	add.s32 	%r78, %r76, %r77;
	add.s32 	%r17, %r78, 2624;
	mov.f64 	%fd167, 0d0000000000000000;
	mov.b32 	%r108, 0;
$L__BB1_8:
	setp.lt.u32 	%p13, %r5, 8;
	add.s32 	%r19, %r108, %r7;
	mov.b32 	%r113, 0;
	@%p13 bra 	$L__BB1_11;
	mad.lo.s32 	%r110, %r108, -24, %r16;
	mad.lo.s32 	%r109, %r19, 144, %r17;
	ld.shared.f64 	%fd159, [%r110];
	mov.u32 	%r111, %r15;
$L__BB1_10:
	.pragma "nounroll";
	ld.shared.f64 	%fd27, [%r110+-48];
	ld.shared.f64 	%fd28, [%r109+-2624];
	fma.rn.f64 	%fd29, %fd27, %fd28, %fd167;
	ld.shared.f64 	%fd30, [%r110+24];
	ld.shared.f64 	%fd31, [%r109+-32];
	fma.rn.f64 	%fd32, %fd30, %fd31, %fd29;
	ld.shared.f64 	%fd33, [%r110+96];
	ld.shared.f64 	%fd34, [%r109+2560];
	fma.rn.f64 	%fd35, %fd33, %fd34, %fd32;
	ld.shared.f64 	%fd36, [%r110+-56];
	ld.shared.f64 	%fd37, [%r109+-2616];
	fma.rn.f64 	%fd38, %fd36, %fd37, %fd35;
	ld.shared.f64 	%fd39, [%r110+16];
	ld.shared.f64 	%fd40, [%r109+-24];
	fma.rn.f64 	%fd41, %fd39, %fd40, %fd38;
	ld.shared.f64 	%fd42, [%r110+88];
	ld.shared.f64 	%fd43, [%r109+2568];
	fma.rn.f64 	%fd44, %fd42, %fd43, %fd41;
	add.s32 	%r25, %r110, -64;
	ld.shared.f64 	%fd5, [%r110+-64];
	ld.shared.f64 	%fd45, [%r109+-2608];
	fma.rn.f64 	%fd46, %fd5, %fd45, %fd44;
	ld.shared.f64 	%fd47, [%r110+8];
	ld.shared.f64 	%fd48, [%r109+-16];
	fma.rn.f64 	%fd49, %fd47, %fd48, %fd46;
	ld.shared.f64 	%fd50, [%r110+80];
	ld.shared.f64 	%fd51, [%r109+2576];
	fma.rn.f64 	%fd52, %fd50, %fd51, %fd49;
	ld.shared.f64 	%fd53, [%r110+-72];
	ld.shared.f64 	%fd54, [%r109+-2600];
	fma.rn.f64 	%fd55, %fd53, %fd54, %fd52;
	ld.shared.f64 	%fd56, [%r109+-8];
	fma.rn.f64 	%fd57, %fd159, %fd56, %fd55;
	ld.shared.f64 	%fd58, [%r110+72];
	ld.shared.f64 	%fd59, [%r109+2584];
	fma.rn.f64 	%fd60, %fd58, %fd59, %fd57;
	ld.shared.f64 	%fd61, [%r110+-80];
	ld.shared.f64 	%fd62, [%r109+-2592];
	fma.rn.f64 	%fd63, %fd61, %fd62, %fd60;
	ld.shared.f64 	%fd64, [%r110+-8];
	ld.shared.f64 	%fd65, [%r109];
	fma.rn.f64 	%fd66, %fd64, %fd65, %fd63;
	ld.shared.f64 	%fd67, [%r110+64];
	ld.shared.f64 	%fd68, [%r109+2592];
	fma.rn.f64 	%fd69, %fd67, %fd68, %fd66;
	ld.shared.f64 	%fd70, [%r110+-88];
	ld.shared.f64 	%fd71, [%r109+-2584];
	fma.rn.f64 	%fd72, %fd70, %fd71, %fd69;
	ld.shared.f64 	%fd73, [%r110+-16];
	ld.shared.f64 	%fd74, [%r109+8];
	fma.rn.f64 	%fd75, %fd73, %fd74, %fd72;
	ld.shared.f64 	%fd76, [%r110+56];
	ld.shared.f64 	%fd77, [%r109+2600];
	fma.rn.f64 	%fd78, %fd76, %fd77, %fd75;
	ld.shared.f64 	%fd79, [%r110+-96];
	ld.shared.f64 	%fd80, [%r109+-2576];
	fma.rn.f64 	%fd81, %fd79, %fd80, %fd78;
	ld.shared.f64 	%fd82, [%r110+-24];
	ld.shared.f64 	%fd83, [%r109+16];
	fma.rn.f64 	%fd84, %fd82, %fd83, %fd81;
	ld.shared.f64 	%fd85, [%r110+48];
	ld.shared.f64 	%fd86, [%r109+2608];
	fma.rn.f64 	%fd87, %fd85, %fd86, %fd84;
	ld.shared.f64 	%fd88, [%r110+-104];
	ld.shared.f64 	%fd89, [%r109+-2568];
	fma.rn.f64 	%fd90, %fd88, %fd89, %fd87;
	ld.shared.f64 	%fd91, [%r110+-32];
	ld.shared.f64 	%fd92, [%r109+24];
	fma.rn.f64 	%fd93, %fd91, %fd92, %fd90;
	ld.shared.f64 	%fd94, [%r110+40];
	ld.shared.f64 	%fd95, [%r109+2616];
	fma.rn.f64 	%fd167, %fd94, %fd95, %fd93;
	add.s32 	%r111, %r111, 8;
	add.s32 	%r109, %r109, 64;
	setp.ne.s32 	%p14, %r111, 0;
	mov.f64 	%fd159, %fd5;
	mov.u32 	%r110, %r25;
	mov.u32 	%r113, %r13;
	@%p14 bra 	$L__BB1_10;
$L__BB1_11:
	setp.eq.s32 	%p15, %r11, 0;
	@%p15 bra 	$L__BB1_19;
	not.b32 	%r80, %r108;
	add.s32 	%r81, %r4, %r80;
	mov.u32 	%r82, _ZZ13conv_tiling_26TensorS_6FilterE8shared_F;
	mad.lo.s32 	%r29, %r81, 24, %r82;
	mov.u32 	%r83, _ZZ13conv_tiling_26TensorS_6FilterE8shared_I;
	mad.lo.s32 	%r30, %r19, 144, %r83;
	setp.lt.u32 	%p16, %r12, 3;
	@%p16 bra 	$L__BB1_14;
	not.b32 	%r84, %r113;
	add.s32 	%r85, %r5, %r84;
	shl.b32 	%r86, %r85, 3;
	add.s32 	%r87, %r29, %r86;
	ld.shared.f64 	%fd97, [%r87];
	add.s32 	%r88, %r113, %r8;
	shl.b32 	%r89, %r88, 3;
	add.s32 	%r90, %r30, %r89;
	ld.shared.f64 	%fd98, [%r90];
	fma.rn.f64 	%fd99, %fd97, %fd98, %fd167;
	ld.shared.f64 	%fd100, [%r87+72];
	ld.shared.f64 	%fd101, [%r90+2592];
	fma.rn.f64 	%fd102, %fd100, %fd101, %fd99;
	ld.shared.f64 	%fd103, [%r87+144];
	ld.shared.f64 	%fd104, [%r90+5184];
	fma.rn.f64 	%fd105, %fd103, %fd104, %fd102;
	ld.shared.f64 	%fd106, [%r87+-8];
	ld.shared.f64 	%fd107, [%r90+8];
	fma.rn.f64 	%fd108, %fd106, %fd107, %fd105;
	ld.shared.f64 	%fd109, [%r87+64];
	ld.shared.f64 	%fd110, [%r90+2600];
	fma.rn.f64 	%fd111, %fd109, %fd110, %fd108;
	ld.shared.f64 	%fd112, [%r87+136];
	ld.shared.f64 	%fd113, [%r90+5192];
	fma.rn.f64 	%fd114, %fd112, %fd113, %fd111;
	ld.shared.f64 	%fd115, [%r87+-16];
	ld.shared.f64 	%fd116, [%r90+16];
	fma.rn.f64 	%fd117, %fd115, %fd116, %fd114;
	ld.shared.f64 	%fd118, [%r87+56];
	ld.shared.f64 	%fd119, [%r90+2608];
	fma.rn.f64 	%fd120, %fd118, %fd119, %fd117;
	ld.shared.f64 	%fd121, [%r87+128];
	ld.shared.f64 	%fd122, [%r90+5200];
	fma.rn.f64 	%fd123, %fd121, %fd122, %fd120;
	ld.shared.f64 	%fd124, [%r87+-24];
	ld.shared.f64 	%fd125, [%r90+24];
	fma.rn.f64 	%fd126, %fd124, %fd125, %fd123;
	ld.shared.f64 	%fd127, [%r87+48];
	ld.shared.f64 	%fd128, [%r90+2616];
	fma.rn.f64 	%fd129, %fd127, %fd128, %fd126;
	ld.shared.f64 	%fd130, [%r87+120];
	ld.shared.f64 	%fd131, [%r90+5208];
	fma.rn.f64 	%fd167, %fd130, %fd131, %fd129;
	add.s32 	%r113, %r113, 4;
$L__BB1_14:
	and.b32  	%r91, %r5, 3;
	setp.eq.s32 	%p17, %r91, 0;
	@%p17 bra 	$L__BB1_19;
	setp.eq.s32 	%p18, %r91, 1;
	@%p18 bra 	$L__BB1_17;
	not.b32 	%r92, %r113;
	add.s32 	%r93, %r5, %r92;
	shl.b32 	%r94, %r93, 3;
	add.s32 	%r95, %r29, %r94;
	ld.shared.f64 	%fd133, [%r95];
	add.s32 	%r96, %r113, %r8;
	shl.b32 	%r97, %r96, 3;
	add.s32 	%r98, %r30, %r97;
	ld.shared.f64 	%fd134, [%r98];
	fma.rn.f64 	%fd135, %fd133, %fd134, %fd167;
	ld.shared.f64 	%fd136, [%r95+72];
	ld.shared.f64 	%fd137, [%r98+2592];
	fma.rn.f64 	%fd138, %fd136, %fd137, %fd135;
	ld.shared.f64 	%fd139, [%r95+144];
	ld.shared.f64 	%fd140, [%r98+5184];
	fma.rn.f64 	%fd141, %fd139, %fd140, %fd138;
	ld.shared.f64 	%fd142, [%r95+-8];
	ld.shared.f64 	%fd143, [%r98+8];
	fma.rn.f64 	%fd144, %fd142, %fd143, %fd141;
	ld.shared.f64 	%fd145, [%r95+64];
	ld.shared.f64 	%fd146, [%r98+2600];
	fma.rn.f64 	%fd147, %fd145, %fd146, %fd144;
	ld.shared.f64 	%fd148, [%r95+136];
	ld.shared.f64 	%fd149, [%r98+5192];
	fma.rn.f64 	%fd167, %fd148, %fd149, %fd147;
	add.s32 	%r113, %r113, 2;
$L__BB1_17:
	setp.eq.s32 	%p19, %r14, 0;
	@%p19 bra 	$L__BB1_19;
	not.b32 	%r99, %r113;
	add.s32 	%r100, %r5, %r99;
	shl.b32 	%r101, %r100, 3;
	add.s32 	%r102, %r29, %r101;
	ld.shared.f64 	%fd150, [%r102];
	add.s32 	%r103, %r113, %r8;
	shl.b32 	%r104, %r103, 3;
	add.s32 	%r105, %r30, %r104;
	ld.shared.f64 	%fd151, [%r105];
	fma.rn.f64 	%fd152, %fd150, %fd151, %fd167;
	ld.shared.f64 	%fd153, [%r102+72];
	ld.shared.f64 	%fd154, [%r105+2592];
	fma.rn.f64 	%fd155, %fd153, %fd154, %fd152;
	ld.shared.f64 	%fd156, [%r102+144];
	ld.shared.f64 	%fd157, [%r105+5184];
	fma.rn.f64 	%fd167, %fd156, %fd157, %fd155;
$L__BB1_19:
	add.s32 	%r108, %r108, 1;
	setp.ne.s32 	%p20, %r108, %r4;
	@%p20 bra 	$L__BB1_8;
$L__BB1_20:
	setp.ge.s32 	%p21, %r9, %r42;
	setp.ge.s32 	%p22, %r10, %r43;
	or.pred  	%p23, %p21, %p22;
	@%p23 bra 	$L__BB1_22;
	mad.lo.s32 	%r106, %r42, %r6, %r9;
	mad.lo.s32 	%r107, %r106, %r43, %r10;
	cvta.to.global.u64 	%rd17, %rd3;
	mul.wide.s32 	%rd18, %r107, 8;
	add.s64 	%rd19, %rd17, %rd18;
	st.global.f64 	[%rd19], %fd167;
$L__BB1_22:
	ret;

}


// ===== COMPILED SASS (sm_100) =====

	.target	sm_100

	.elftype	@"ET_EXEC"


//--------------------- .note.nv.tkinfo           --------------------------
	.section	.note.nv.tkinfo,"",@"SHT_NOTE"
	.sectionflags	@"SHF_NOTE_NV_TKINFO"
	.tkinfo
        /*0018*/ 	.word	0x00000002
        /*0030*/ 	.string	""
        /*0030*/ 	.string	"ptxas"
        /*0030*/ 	.string	"Cuda compilation tools, release 13.0, V13.0.88"
        /*0030*/ 	.string	"Build cuda_13.0.r13.0/compiler.36424714_0"
        /*0030*/ 	.string	"-arch sm_100 -m 64 "



//--------------------- .note.nv.cuinfo           --------------------------
	.section	.note.nv.cuinfo,"",@"SHT_NOTE"
	.sectionflags	@"SHF_NOTE_NV_CUINFO"
        /*0018*/ 	.short	0x0002
        /*001a*/ 	.short	0x0064
        /*001c*/ 	.short	0x0082
	.zero		2


//--------------------- .nv.info                  --------------------------
	.section	.nv.info,"",@"SHT_CUDA_INFO"
	.align	4


	//----- nvinfo : EIATTR_REGCOUNT
	.align		4
        /*0000*/ 	.byte	0x04, 0x2f
        /*0002*/ 	.short	(.L_1 - .L_0)
	.align		4
.L_0:
        /*0004*/ 	.word	index@(_Z4conv6TensorS_6Filter)
        /*0008*/ 	.word	0x0000001f


	//----- nvinfo : EIATTR_FRAME_SIZE
	.align		4
.L_1:
        /*000c*/ 	.byte	0x04, 0x11
        /*000e*/ 	.short	(.L_3 - .L_2)
	.align		4
.L_2:
        /*0010*/ 	.word	index@(_Z4conv6TensorS_6Filter)
        /*0014*/ 	.word	0x00000000


	//----- nvinfo : EIATTR_REGCOUNT
	.align		4
.L_3:
        /*0018*/ 	.byte	0x04, 0x2f
        /*001a*/ 	.short	(.L_5 - .L_4)
	.align		4
.L_4:
        /*001c*/ 	.word	index@(_Z13conv_tiling_26TensorS_6Filter)
        /*0020*/ 	.word	0x0000001e


	//----- nvinfo : EIATTR_FRAME_SIZE
	.align		4
.L_5:
        /*0024*/ 	.byte	0x04, 0x11
        /*0026*/ 	.short	(.L_7 - .L_6)
	.align		4
.L_6:
        /*0028*/ 	.word	index@(_Z13conv_tiling_26TensorS_6Filter)
        /*002c*/ 	.word	0x00000000


	//----- nvinfo : EIATTR_MIN_STACK_SIZE
	.align		4
.L_7:
        /*0030*/ 	.byte	0x04, 0x12
        /*0032*/ 	.short	(.L_9 - .L_8)
	.align		4
.L_8:
        /*0034*/ 	.word	index@(_Z13conv_tiling_26TensorS_6Filter)
        /*0038*/ 	.word	0x00000000


	//----- nvinfo : EIATTR_MIN_STACK_SIZE
	.align		4
.L_9:
        /*003c*/ 	.byte	0x04, 0x12
        /*003e*/ 	.short	(.L_11 - .L_10)
	.align		4
.L_10:
        /*0040*/ 	.word	index@(_Z4conv6TensorS_6Filter)
        /*0044*/ 	.word	0x00000000
.L_11:


//--------------------- .nv.compat                --------------------------
	.section	.nv.compat,"",@"SHT_CUDA_COMPAT_INFO"
	.align	4
        /*0000*/ 	.byte	0x02, 0x09, 0x00, 0x00, 0x02, 0x02, 0x01, 0x00, 0x02, 0x05, 0x05, 0x00, 0x03, 0x07, 0x01, 0x01
        /*0010*/ 	.byte	0x02, 0x03, 0x00, 0x00, 0x02, 0x06, 0x01, 0x00, 0x04, 0x0b, 0x08, 0x00, 0x01, 0x00, 0x00, 0x00
        /*0020*/ 	.byte	0x00, 0x00, 0x00, 0x00


//--------------------- .nv.info._Z13conv_tiling_26TensorS_6Filter --------------------------
	.section	.nv.info._Z13conv_tiling_26TensorS_6Filter,"",@"SHT_CUDA_INFO"
	.sectionflags	@""
	.align	4


	//----- nvinfo : EIATTR_CUDA_API_VERSION
	.align		4
        /*0000*/ 	.byte	0x04, 0x37
        /*0002*/ 	.short	(.L_13 - .L_12)
.L_12:
        /*0004*/ 	.word	0x00000082


	//----- nvinfo : EIATTR_KPARAM_INFO
	.align		4
.L_13:
        /*0008*/ 	.byte	0x04, 0x17
        /*000a*/ 	.short	(.L_15 - .L_14)
.L_14:
        /*000c*/ 	.word	0x00000000
        /*0010*/ 	.short	0x0002
        /*0012*/ 	.short	0x0030
        /*0014*/ 	.byte	0x00, 0xf0, 0x61, 0x00


	//----- nvinfo : EIATTR_KPARAM_INFO
	.align		4
.L_15:
        /*0018*/ 	.byte	0x04, 0x17
        /*001a*/ 	.short	(.L_17 - .L_16)
.L_16:
        /*001c*/ 	.word	0x00000000
        /*0020*/ 	.short	0x0001
        /*0022*/ 	.short	0x0018
        /*0024*/ 	.byte	0x00, 0xf0, 0x61, 0x00


	//----- nvinfo : EIATTR_KPARAM_INFO
	.align		4
.L_17:
        /*0028*/ 	.byte	0x04, 0x17
        /*002a*/ 	.short	(.L_19 - .L_18)
.L_18:
        /*002c*/ 	.word	0x00000000
        /*0030*/ 	.short	0x0000
        /*0032*/ 	.short	0x0000
        /*0034*/ 	.byte	0x00, 0xf0, 0x61, 0x00


	//----- nvinfo : EIATTR_SPARSE_MMA_MASK
	.align		4
.L_19:
        /*0038*/ 	.byte	0x03, 0x50
        /*003a*/ 	.short	0x0000


	//----- nvinfo : EIATTR_MAXREG_COUNT
	.align		4
        /*003c*/ 	.byte	0x03, 0x1b
        /*003e*/ 	.short	0x00ff


	//----- nvinfo : EIATTR_NUM_BARRIERS
	.align		4
        /*0040*/ 	.byte	0x02, 0x4c
        /*0042*/ 	.byte	0x01
	.zero		1


	//----- nvinfo : EIATTR_MERCURY_ISA_VERSION
	.align		4
        /*0044*/ 	.byte	0x03, 0x5f
        /*0046*/ 	.short	0x0101


	//----- nvinfo : EIATTR_VRC_CTA_INIT_COUNT
	.align		4
        /*0048*/ 	.byte	0x02, 0x4a
	.zero		1
	.zero		1


	//----- nvinfo : EIATTR_EXIT_INSTR_OFFSETS
	.align		4
        /*004c*/ 	.byte	0x04, 0x1c
        /*004e*/ 	.short	(.L_21 - .L_20)


	//   ....[0]....
.L_20:
        /*0050*/ 	.word	0x00000470


	//   ....[1]....
        /*0054*/ 	.word	0x000011e0


	//   ....[2]....
        /*0058*/ 	.word	0x00001240


	//----- nvinfo : EIATTR_CRS_STACK_SIZE
	.align		4
.L_21:
        /*005c*/ 	.byte	0x04, 0x1e
        /*005e*/ 	.short	(.L_23 - .L_22)
.L_22:
        /*0060*/ 	.word	0x00000000


	//----- nvinfo : EIATTR_CBANK_PARAM_SIZE
	.align		4
.L_23:
        /*0064*/ 	.byte	0x03, 0x19
        /*0066*/ 	.short	0x0048


	//----- nvinfo : EIATTR_PARAM_CBANK
	.align		4
        /*0068*/ 	.byte	0x04, 0x0a
        /*006a*/ 	.short	(.L_25 - .L_24)
	.align		4
.L_24:
        /*006c*/ 	.word	index@(.nv.constant0._Z13conv_tiling_26TensorS_6Filter)
        /*0070*/ 	.short	0x0380
        /*0072*/ 	.short	0x0048


	//----- nvinfo : EIATTR_SW_WAR
	.align		4
.L_25:
        /*0074*/ 	.byte	0x04, 0x36
        /*0076*/ 	.short	(.L_27 - .L_26)
.L_26:
        /*0078*/ 	.word	0x00000008
.L_27:


//--------------------- .nv.info._Z4conv6TensorS_6Filter --------------------------
	.section	.nv.info._Z4conv6TensorS_6Filter,"",@"SHT_CUDA_INFO"
	.sectionflags	@""
	.align	4


	//----- nvinfo : EIATTR_CUDA_API_VERSION
	.align		4
        /*0000*/ 	.byte	0x04, 0x37
        /*0002*/ 	.short	(.L_29 - .L_28)
.L_28:
        /*0004*/ 	.word	0x00000082


	//----- nvinfo : EIATTR_KPARAM_INFO
	.align		4
.L_29:
        /*0008*/ 	.byte	0x04, 0x17
        /*000a*/ 	.short	(.L_31 - .L_30)
.L_30:
        /*000c*/ 	.word	0x00000000
        /*0010*/ 	.short	0x0002
        /*0012*/ 	.short	0x0030
        /*0014*/ 	.byte	0x00, 0xf0, 0x61, 0x00


	//----- nvinfo : EIATTR_KPARAM_INFO
	.align		4
.L_31:
        /*0018*/ 	.byte	0x04, 0x17
        /*001a*/ 	.short	(.L_33 - .L_32)
.L_32:
        /*001c*/ 	.word	0x00000000
        /*0020*/ 	.short	0x0001
        /*0022*/ 	.short	0x0018
        /*0024*/ 	.byte	0x00, 0xf0, 0x61, 0x00


	//----- nvinfo : EIATTR_KPARAM_INFO
	.align		4
.L_33:
        /*0028*/ 	.byte	0x04, 0x17
        /*002a*/ 	.short	(.L_35 - .L_34)
.L_34:
        /*002c*/ 	.word	0x00000000
        /*0030*/ 	.short	0x0000
        /*0032*/ 	.short	0x0000
        /*0034*/ 	.byte	0x00, 0xf0, 0x61, 0x00


	//----- nvinfo : EIATTR_SPARSE_MMA_MASK
	.align		4
.L_35:
        /*0038*/ 	.byte	0x03, 0x50
        /*003a*/ 	.short	0x0000


	//----- nvinfo : EIATTR_MAXREG_COUNT
	.align		4
        /*003c*/ 	.byte	0x03, 0x1b
        /*003e*/ 	.short	0x00ff


	//----- nvinfo : EIATTR_MERCURY_ISA_VERSION
	.align		4
        /*0040*/ 	.byte	0x03, 0x5f
        /*0042*/ 	.short	0x0101


	//----- nvinfo : EIATTR_VRC_CTA_INIT_COUNT
	.align		4
        /*0044*/ 	.byte	0x02, 0x4a
	.zero		1
	.zero		1


	//----- nvinfo : EIATTR_EXIT_INSTR_OFFSETS
	.align		4
        /*0048*/ 	.byte	0x04, 0x1c
        /*004a*/ 	.short	(.L_37 - .L_36)


	//   ....[0]....
.L_36:
        /*004c*/ 	.word	0x000009b0


	//----- nvinfo : EIATTR_CBANK_PARAM_SIZE
	.align		4
.L_37:
        /*0050*/ 	.byte	0x03, 0x19
        /*0052*/ 	.short	0x0048


	//----- nvinfo : EIATTR_PARAM_CBANK
	.align		4
        /*0054*/ 	.byte	0x04, 0x0a
        /*0056*/ 	.short	(.L_39 - .L_38)
	.align		4
.L_38:
        /*0058*/ 	.word	index@(.nv.constant0._Z4conv6TensorS_6Filter)
        /*005c*/ 	.short	0x0380
        /*005e*/ 	.short	0x0048


	//----- nvinfo : EIATTR_SW_WAR
	.align		4
.L_39:
        /*0060*/ 	.byte	0x04, 0x36
        /*0062*/ 	.short	(.L_41 - .L_40)
.L_40:
        /*0064*/ 	.word	0x00000008
.L_41:


//--------------------- .nv.callgraph             --------------------------
	.section	.nv.callgraph,"",@"SHT_CUDA_CALLGRAPH"
	.align	4
	.sectionentsize	8
	.align		4
        /*0000*/ 	.word	0x00000000
	.align		4
        /*0004*/ 	.word	0xffffffff
	.align		4
        /*0008*/ 	.word	0x00000000
	.align		4
        /*000c*/ 	.word	0xfffffffe
	.align		4
        /*0010*/ 	.word	0x00000000
	.align		4
        /*0014*/ 	.word	0xfffffffd
	.align		4
        /*0018*/ 	.word	0x00000000
	.align		4
        /*001c*/ 	.word	0xfffffffc


//--------------------- .text._Z13conv_tiling_26TensorS_6Filter --------------------------
	.section	.text._Z13conv_tiling_26TensorS_6Filter,"ax",@progbits
	.align	128
        .global         _Z13conv_tiling_26TensorS_6Filter
        .type           _Z13conv_tiling_26TensorS_6Filter,@function
        .size           _Z13conv_tiling_26TensorS_6Filter,(.L_x_18 - _Z13conv_tiling_26TensorS_6Filter)
        .other          _Z13conv_tiling_26TensorS_6Filter,@"STO_CUDA_ENTRY STV_DEFAULT"
_Z13conv_tiling_26TensorS_6Filter:
.text._Z13conv_tiling_26TensorS_6Filter:
[----:B------:R-:W-:Y:S01]  /*0000*/  LDC R1, c[0x0][0x37c] ;  /* 0x0000df00ff017b82 */ /* 0x000fe20000000800 */
[----:B------:R-:W0:Y:S01]  /*0010*/  S2R R0, SR_TID.Y ;  /* 0x0000000000007919 */ /* 0x000e220000002200 */
[----:B------:R-:W1:Y:S06]  /*0020*/  LDCU UR4, c[0x0][0x384] ;  /* 0x00007080ff0477ac */ /* 0x000e6c0008000800 */
[----:B------:R-:W2:Y:S01]  /*0030*/  LDC R15, c[0x0][0x388] ;  /* 0x0000e200ff0f7b82 */ /* 0x000ea20000000800 */
[----:B------:R-:W0:Y:S01]  /*0040*/  S2R R3, SR_CTAID.Y ;  /* 0x0000000000037919 */ /* 0x000e220000002600 */
[----:B------:R-:W3:Y:S01]  /*0050*/  LDCU.64 UR6, c[0x0][0x358] ;  /* 0x00006b00ff0677ac */ /* 0x000ee20008000a00 */
[----:B------:R-:W4:Y:S01]  /*0060*/  S2R R2, SR_TID.X ;  /* 0x0000000000027919 */ /* 0x000f220000002100 */
[----:B------:R-:W4:Y:S04]  /*0070*/  S2R R5, SR_CTAID.X ;  /* 0x0000000000057919 */ /* 0x000f280000002500 */
[----:B------:R-:W5:Y:S08]  /*0080*/  S2UR UR5, SR_CgaCtaId ;  /* 0x00000000000579c3 */ /* 0x000f700000008800 */
[----:B------:R-:W5:Y:S01]  /*0090*/  LDC.64 R6, c[0x0][0x3b8] ;  /* 0x0000ee00ff067b82 */ /* 0x000f620000000a00 */
[----:B0-----:R-:W-:-:S05]  /*00a0*/  IMAD R3, R3, 0x10, R0 ;  /* 0x0000001003037824 */ /* 0x001fca00078e0200 */
[----:B-1----:R-:W-:Y:S01]  /*00b0*/  ISETP.GT.AND P0, PT, R3, UR4, PT ;  /* 0x0000000403007c0c */ /* 0x002fe2000bf04270 */
[----:B----4-:R-:W-:-:S03]  /*00c0*/  IMAD R4, R5, 0x10, R2 ;  /* 0x0000001005047824 */ /* 0x010fc600078e0202 */
[----:B------:R-:W-:-:S04]  /*00d0*/  ISETP.EQ.OR P0, PT, R3, RZ, P0 ;  /* 0x000000ff0300720c */ /* 0x000fc80000702670 */
[----:B------:R-:W-:-:S04]  /*00e0*/  ISETP.LT.OR P0, PT, R4, 0x1, P0 ;  /* 0x000000010400780c */ /* 0x000fc80000701670 */
[----:B--2---:R-:W-:-:S13]  /*00f0*/  ISETP.GT.OR P0, PT, R4, R15, P0 ;  /* 0x0000000f0400720c */ /* 0x004fda0000704670 */
[----:B------:R-:W0:Y:S01]  /*0100*/  @!P0 LDC.64 R10, c[0x0][0x390] ;  /* 0x0000e400ff0a8b82 */ /* 0x000e220000000a00 */
[----:B------:R-:W-:-:S05]  /*0110*/  @!P0 IADD3 R5, PT, PT, R3, -0x1, RZ ;  /* 0xffffffff03058810 */ /* 0x000fca0007ffe0ff */
[----:B------:R-:W-:Y:S02]  /*0120*/  @!P0 IMAD R5, R5, R15, R4 ;  /* 0x0000000f05058224 */ /* 0x000fe400078e0204 */
[----:B------:R-:W-:Y:S02]  /*0130*/  @!P0 IMAD R15, R15, UR4, RZ ;  /* 0x000000040f0f8c24 */ /* 0x000fe4000f8e02ff */
[----:B------:R-:W-:-:S04]  /*0140*/  @!P0 VIADD R5, R5, 0xffffffff ;  /* 0xffffffff05058836 */ /* 0x000fc80000000000 */
[----:B0-----:R-:W-:-:S04]  /*0150*/  @!P0 IMAD.WIDE R10, R5, 0x8, R10 ;  /* 0x00000008050a8825 */ /* 0x001fc800078e020a */
[C---:B------:R-:W-:Y:S02]  /*0160*/  @!P0 IMAD.WIDE R12, R15.reuse, 0x8, R10 ;  /* 0x000000080f0c8825 */ /* 0x040fe400078e020a */
[----:B---3--:R-:W2:Y:S02]  /*0170*/  @!P0 LDG.E.64 R10, desc[UR6][R10.64] ;  /* 0x000000060a0a8981 */ /* 0x008ea4000c1e1b00 */
[----:B------:R-:W-:Y:S02]  /*0180*/  @!P0 IMAD.WIDE R14, R15, 0x8, R12 ;  /* 0x000000080f0e8825 */ /* 0x000fe400078e020c */
[----:B------:R-:W3:Y:S04]  /*0190*/  @!P0 LDG.E.64 R12, desc[UR6][R12.64] ;  /* 0x000000060c0c8981 */ /* 0x000ee8000c1e1b00 */
[----:B------:R-:W4:Y:S01]  /*01a0*/  @!P0 LDG.E.64 R14, desc[UR6][R14.64] ;  /* 0x000000060e0e8981 */ /* 0x000f22000c1e1b00 */
[----:B------:R-:W-:Y:S01]  /*01b0*/  UMOV UR4, 0x400 ;  /* 0x0000040000047882 */ /* 0x000fe20000000000 */
[----:B-----5:R-:W-:Y:S01]  /*01c0*/  @!P0 MOV R8, UR5 ;  /* 0x0000000500088c02 */ /* 0x020fe20008000f00 */
[----:B------:R-:W-:-:S05]  /*01d0*/  @!P0 IMAD.U32 R5, RZ, RZ, UR4 ;  /* 0x00000004ff058e24 */ /* 0x000fca000f8e00ff */
[----:B------:R-:W-:Y:S01]  /*01e0*/  @!P0 LEA R9, R8, R5, 0x18 ;  /* 0x0000000508098211 */ /* 0x000fe200078ec0ff */
[----:B------:R-:W-:Y:S02]  /*01f0*/  @P0 IMAD.U32 R5, RZ, RZ, UR4 ;  /* 0x00000004ff050e24 */ /* 0x000fe4000f8e00ff */
[----:B------:R-:W-:Y:S02]  /*0200*/  @P0 IMAD.U32 R8, RZ, RZ, UR5 ;  /* 0x00000005ff080e24 */ /* 0x000fe4000f8e00ff */
[----:B------:R-:W-:-:S03]  /*0210*/  @!P0 IMAD R17, R0, 0x90, R9 ;  /* 0x0000009000118824 */ /* 0x000fc600078e0209 */
[----:B------:R-:W-:Y:S02]  /*0220*/  @P0 LEA R9, R8, R5, 0x18 ;  /* 0x0000000508090211 */ /* 0x000fe400078ec0ff */
[----:B------:R-:W-:-:S03]  /*0230*/  @!P0 LEA R17, R2, R17, 0x3 ;  /* 0x0000001102118211 */ /* 0x000fc600078e18ff */
[----:B------:R-:W-:-:S04]  /*0240*/  @P0 IMAD R19, R0, 0x90, R9 ;  /* 0x0000009000130824 */ /* 0x000fc800078e0209 */
[C---:B------:R-:W-:Y:S01]  /*0250*/  @P0 IMAD R19, R2.reuse, 0x8, R19 ;  /* 0x0000000802130824 */ /* 0x040fe200078e0213 */
[----:B------:R-:W-:-:S04]  /*0260*/  ISETP.GE.AND P1, PT, R2, R7, PT ;  /* 0x000000070200720c */ /* 0x000fc80003f26270 */
[C---:B------:R-:W-:Y:S01]  /*0270*/  ISETP.GE.OR P1, PT, R0.reuse, R6, P1 ;  /* 0x000000060000720c */ /* 0x040fe20000f26670 */
[----:B------:R-:W0:Y:S01]  /*0280*/  S2UR UR5, SR_CTAID.Z ;  /* 0x00000000000579c3 */ /* 0x000e220000002700 */
[----:B------:R-:W-:Y:S01]  /*0290*/  BSSY.RECONVERGENT B0, `(.L_x_0) ;  /* 0x000001c000007945 */ /* 0x000fe20003800200 */
[----:B------:R-:W-:Y:S01]  /*02a0*/  LOP3.LUT P2, RZ, R0, 0x3f0, R2, 0xc8, !PT ;  /* 0x000003f000ff7812 */ /* 0x000fe2000784c802 */
[----:B--2---:R1:W-:Y:S04]  /*02b0*/  @!P0 STS.64 [R17], R10 ;  /* 0x0000000a11008388 */ /* 0x0043e80000000a00 */
[----:B---3--:R1:W-:Y:S04]  /*02c0*/  @!P0 STS.64 [R17+0xa20], R12 ;  /* 0x000a200c11008388 */ /* 0x0083e80000000a00 */
[----:B----4-:R1:W-:Y:S04]  /*02d0*/  @!P0 STS.64 [R17+0x1440], R14 ;  /* 0x0014400e11008388 */ /* 0x0103e80000000a00 */
[----:B------:R1:W-:Y:S04]  /*02e0*/  @P0 STS.64 [R19], RZ ;  /* 0x000000ff13000388 */ /* 0x0003e80000000a00 */
[----:B------:R1:W-:Y:S04]  /*02f0*/  @P0 STS.64 [R19+0xa20], RZ ;  /* 0x000a20ff13000388 */ /* 0x0003e80000000a00 */
[----:B------:R1:W-:Y:S01]  /*0300*/  @P0 STS.64 [R19+0x1440], RZ ;  /* 0x001440ff13000388 */ /* 0x0003e20000000a00 */
[----:B0-----:R-:W-:Y:S05]  /*0310*/  @P1 BRA `(.L_x_1) ;  /* 0x00000000004c1947 */ /* 0x001fea0003800000 */
[----:B------:R-:W0:Y:S01]  /*0320*/  LDCU UR4, c[0x0][0x3b4] ;  /* 0x00007680ff0477ac */ /* 0x000e220008000800 */
[----:B-1----:R-:W1:Y:S01]  /*0330*/  LDC.64 R10, c[0x0][0x3c0] ;  /* 0x0000f000ff0a7b82 */ /* 0x002e620000000a00 */
[----:B------:R-:W-:Y:S02]  /*0340*/  IMAD R12, R0, R7, R2 ;  /* 0x00000007000c7224 */ /* 0x000fe400078e0202 */
[----:B------:R-:W-:Y:S01]  /*0350*/  IMAD R15, R7, R6, RZ ;  /* 0x00000006070f7224 */ /* 0x000fe200078e02ff */
[----:B0-----:R-:W-:-:S06]  /*0360*/  UIMAD UR4, UR5, UR4, URZ ;  /* 0x00000004050472a4 */ /* 0x001fcc000f8e02ff */
[----:B------:R-:W-:-:S04]  /*0370*/  IMAD R13, R15, UR4, R12 ;  /* 0x000000040f0d7c24 */ /* 0x000fc8000f8e020c */
[----:B-1----:R-:W-:-:S04]  /*0380*/  IMAD.WIDE R10, R13, 0x8, R10 ;  /* 0x000000080d0a7825 */ /* 0x002fc800078e020a */
[C---:B------:R-:W-:Y:S02]  /*0390*/  IMAD.WIDE R12, R15.reuse, 0x8, R10 ;  /* 0x000000080f0c7825 */ /* 0x040fe400078e020a */
[----:B------:R-:W2:Y:S02]  /*03a0*/  LDG.E.64 R10, desc[UR6][R10.64] ;  /* 0x000000060a0a7981 */ /* 0x000ea4000c1e1b00 */
[----:B------:R-:W-:Y:S02]  /*03b0*/  IMAD.WIDE R14, R15, 0x8, R12 ;  /* 0x000000080f0e7825 */ /* 0x000fe400078e020c */
[----:B------:R-:W3:Y:S04]  /*03c0*/  LDG.E.64 R12, desc[UR6][R12.64] ;  /* 0x000000060c0c7981 */ /* 0x000ee8000c1e1b00 */
[----:B------:R-:W4:Y:S01]  /*03d0*/  LDG.E.64 R14, desc[UR6][R14.64] ;  /* 0x000000060e0e7981 */ /* 0x000f22000c1e1b00 */
[----:B------:R-:W-:-:S05]  /*03e0*/  VIADD R17, R5, 0x1e60 ;  /* 0x00001e6005117836 */ /* 0x000fca0000000000 */
[----:B------:R-:W-:-:S05]  /*03f0*/  LEA R17, R8, R17, 0x18 ;  /* 0x0000001108117211 */ /* 0x000fca00078ec0ff */
[----:B------:R-:W-:-:S05]  /*0400*/  IMAD R17, R0, 0x18, R17 ;  /* 0x0000001800117824 */ /* 0x000fca00078e0211 */
[----:B------:R-:W-:-:S05]  /*0410*/  LEA R17, R2, R17, 0x3 ;  /* 0x0000001102117211 */ /* 0x000fca00078e18ff */
[----:B--2---:R0:W-:Y:S04]  /*0420*/  STS.64 [R17], R10 ;  /* 0x0000000a11007388 */ /* 0x0041e80000000a00 */
[----:B---3--:R0:W-:Y:S04]  /*0430*/  STS.64 [R17+0x48], R12 ;  /* 0x0000480c11007388 */ /* 0x0081e80000000a00 */
[----:B----4-:R0:W-:Y:S02]  /*0440*/  STS.64 [R17+0x90], R14 ;  /* 0x0000900e11007388 */ /* 0x0101e40000000a00 */
.L_x_1:
[----:B------:R-:W-:Y:S05]  /*0450*/  BSYNC.RECONVERGENT B0 ;  /* 0x0000000000007941 */ /* 0x000fea0003800200 */
.L_x_0:
[----:B------:R-:W-:Y:S06]  /*0460*/  BAR.SYNC.DEFER_BLOCKING 0x0 ;  /* 0x0000000000007b1d */ /* 0x000fec0000010000 */
[----:B------:R-:W-:Y:S05]  /*0470*/  @P2 EXIT ;  /* 0x000000000000294d */ /* 0x000fea0003800000 */
[----:B01----:R-:W-:Y:S02]  /*0480*/  VIMNMX R10, PT, PT, R7, R6, PT ;  /* 0x00000006070a7248 */ /* 0x003fe40003fe0100 */
[----:B------:R-:W-:Y:S02]  /*0490*/  CS2R R16, SRZ ;  /* 0x0000000000107805 */ /* 0x000fe4000001ff00 */
[----:B------:R-:W-:-:S13]  /*04a0*/  ISETP.GE.AND P0, PT, R10, 0x1, PT ;  /* 0x000000010a00780c */ /* 0x000fda0003f06270 */
[----:B------:R-:W-:Y:S05]  /*04b0*/  @!P0 BRA `(.L_x_2) ;  /* 0x0000000c00388947 */ /* 0x000fea0003800000 */
[----:B------:R-:W-:Y:S01]  /*04c0*/  VIADD R5, R5, 0x1e60 ;  /* 0x00001e6005057836 */ /* 0x000fe20000000000 */
[----:B------:R-:W-:Y:S01]  /*04d0*/  CS2R R16, SRZ ;  /* 0x0000000000107805 */ /* 0x000fe2000001ff00 */
[----:B------:R-:W-:Y:S01]  /*04e0*/  IMAD R22, R6, 0x3, R7 ;  /* 0x0000000306167824 */ /* 0x000fe200078e0207 */
[C---:B------:R-:W-:Y:S02]  /*04f0*/  LOP3.LUT R6, R7.reuse, 0x7, RZ, 0xc0, !PT ;  /* 0x0000000707067812 */ /* 0x040fe400078ec0ff */
[----:B------:R-:W-:Y:S01]  /*0500*/  LEA R5, R8, R5, 0x18 ;  /* 0x0000000508057211 */ /* 0x000fe200078ec0ff */
[----:B------:R-:W-:Y:S01]  /*0510*/  IMAD R8, R2, 0x8, R9 ;  /* 0x0000000802087824 */ /* 0x000fe200078e0209 */
[----:B------:R-:W-:Y:S01]  /*0520*/  LOP3.LUT R7, R7, 0x7ffffff8, RZ, 0xc0, !PT ;  /* 0x7ffffff807077812 */ /* 0x000fe200078ec0ff */
[----:B------:R-:W-:Y:S01]  /*0530*/  IMAD.MOV.U32 R9, RZ, RZ, RZ ;  /* 0x000000ffff097224 */ /* 0x000fe200078e00ff */
[----:B------:R-:W-:Y:S01]  /*0540*/  LEA R22, R22, R5, 0x3 ;  /* 0x0000000516167211 */ /* 0x000fe200078e18ff */
[----:B------:R-:W-:Y:S01]  /*0550*/  VIADD R20, R6, 0xffffffff ;  /* 0xffffffff06147836 */ /* 0x000fe20000000000 */
[----:B------:R-:W-:-:S02]  /*0560*/  IADD3 R8, PT, PT, R8, 0xa40, RZ ;  /* 0x00000a4008087810 */ /* 0x000fc40007ffe0ff */
[----:B------:R-:W-:Y:S01]  /*0570*/  IADD3 R21, PT, PT, -R7, RZ, RZ ;  /* 0x000000ff07157210 */ /* 0x000fe20007ffe1ff */
[----:B------:R-:W-:-:S07]  /*0580*/  VIADD R22, R22, 0x10 ;  /* 0x0000001016167836 */ /* 0x000fce0000000000 */
.L_x_8:
[----:B------:R-:W0:Y:S01]  /*0590*/  LDCU UR8, c[0x0][0x3bc] ;  /* 0x00007780ff0877ac */ /* 0x000e220008000800 */
[----:B------:R-:W-:Y:S01]  /*05a0*/  IADD3 R23, PT, PT, R0, R9, RZ ;  /* 0x0000000900177210 */ /* 0x000fe20007ffe0ff */
[----:B------:R-:W-:Y:S01]  /*05b0*/  IMAD.MOV.U32 R5, RZ, RZ, RZ ;  /* 0x000000ffff057224 */ /* 0x000fe200078e00ff */
[----:B0-----:R-:W-:-:S09]  /*05c0*/  UISETP.GE.U32.AND UP0, UPT, UR8, 0x8, UPT ;  /* 0x000000080800788c */ /* 0x001fd2000bf06070 */
[----:B------:R-:W-:Y:S05]  /*05d0*/  BRA.U !UP0, `(.L_x_3) ;  /* 0x0000000508507547 */ /* 0x000fea000b800000 */
[----:B------:R-:W-:Y:S01]  /*05e0*/  IMAD R25, R9, -0x18, R22 ;  /* 0xffffffe809197824 */ /* 0x000fe200078e0216 */
[----:B------:R-:W-:Y:S01]  /*05f0*/  MOV R5, R21 ;  /* 0x0000001500057202 */ /* 0x000fe20000000f00 */
[----:B------:R-:W-:-:S03]  /*0600*/  IMAD R24, R23, 0x90, R8 ;  /* 0x0000009017187824 */ /* 0x000fc600078e0208 */
[----:B------:R0:W1:Y:S04]  /*0610*/  LDS.64 R12, [R25] ;  /* 0x00000000190c7984 */ /* 0x0000680000000a00 */
.L_x_4:
[----:B------:R-:W-:Y:S01]  /*0620*/  LDS.64 R14, [R25+-0x30] ;  /* 0xffffd000190e7984 */ /* 0x000fe20000000a00 */
[----:B------:R-:W-:-:S03]  /*0630*/  VIADD R5, R5, 0x8 ;  /* 0x0000000805057836 */ /* 0x000fc60000000000 */
[----:B------:R-:W2:Y:S02]  /*0640*/  LDS.64 R10, [R24+-0xa40] ;  /* 0xfff5c000180a7984 */ /* 0x000ea40000000a00 */
[----:B------:R-:W-:Y:S02]  /*0650*/  ISETP.NE.AND P0, PT, R5, RZ, PT ;  /* 0x000000ff0500720c */ /* 0x000fe40003f05270 */
[----:B------:R-:W-:Y:S01]  /*0660*/  LDS.64 R18, [R24+-0xa30] ;  /* 0xfff5d00018127984 */ /* 0x000fe20000000a00 */
[----:B--2---:R-:W-:-:S03]  /*0670*/  DFMA R16, R14, R10, R16 ;  /* 0x0000000a0e10722b */ /* 0x004fc60000000010 */
[----:B------:R-:W-:Y:S04]  /*0680*/  LDS.64 R10, [R25+0x18] ;  /* 0x00001800190a7984 */ /* 0x000fe80000000a00 */
[----:B------:R-:W2:Y:S02]  /*0690*/  LDS.64 R14, [R24+-0x20] ;  /* 0xffffe000180e7984 */ /* 0x000ea40000000a00 */
[----:B--2---:R-:W-:Y:S02]  /*06a0*/  DFMA R14, R10, R14, R16 ;  /* 0x0000000e0a0e722b */ /* 0x004fe40000000010 */
[----:B------:R-:W-:Y:S04]  /*06b0*/  LDS.64 R10, [R25+0x60] ;  /* 0x00006000190a7984 */ /* 0x000fe80000000a00 */
[----:B------:R-:W2:Y:S02]  /*06c0*/  LDS.64 R16, [R24+0xa00] ;  /* 0x000a000018107984 */ /* 0x000ea40000000a00 */
[----:B--2---:R-:W-:-:S02]  /*06d0*/  DFMA R16, R10, R16, R14 ;  /* 0x000000100a10722b */ /* 0x004fc4000000000e */
[----:B------:R-:W-:Y:S04]  /*06e0*/  LDS.64 R10, [R25+-0x38] ;  /* 0xffffc800190a7984 */ /* 0x000fe80000000a00 */
[----:B------:R-:W2:Y:S02]  /*06f0*/  LDS.64 R14, [R24+-0xa38] ;  /* 0xfff5c800180e7984 */ /* 0x000ea40000000a00 */
[----:B--2---:R-:W-:Y:S02]  /*0700*/  DFMA R14, R10, R14, R16 ;  /* 0x0000000e0a0e722b */ /* 0x004fe40000000010 */
[----:B------:R-:W-:Y:S04]  /*0710*/  LDS.64 R10, [R25+0x10] ;  /* 0x00001000190a7984 */ /* 0x000fe80000000a00 */
[----:B------:R-:W2:Y:S02]  /*0720*/  LDS.64 R16, [R24+-0x18] ;  /* 0xffffe80018107984 */ /* 0x000ea40000000a00 */
[----:B--2---:R-:W-:-:S02]  /*0730*/  DFMA R16, R10, R16, R14 ;  /* 0x000000100a10722b */ /* 0x004fc4000000000e */
[----:B------:R-:W-:Y:S04]  /*0740*/  LDS.64 R10, [R25+0x58] ;  /* 0x00005800190a7984 */ /* 0x000fe80000000a00 */
[----:B------:R-:W2:Y:S02]  /*0750*/  LDS.64 R14, [R24+0xa08] ;  /* 0x000a0800180e7984 */ /* 0x000ea40000000a00 */
[----:B--2---:R-:W-:Y:S02]  /*0760*/  DFMA R14, R10, R14, R16 ;  /* 0x0000000e0a0e722b */ /* 0x004fe40000000010 */
[----:B------:R-:W2:Y:S04]  /*0770*/  LDS.64 R10, [R25+-0x40] ;  /* 0xffffc000190a7984 */ /* 0x000ea80000000a00 */
[----:B------:R-:W-:Y:S02]  /*0780*/  LDS.64 R16, [R24+-0x10] ;  /* 0xfffff00018107984 */ /* 0x000fe40000000a00 */
[----:B--2---:R-:W-:-:S02]  /*0790*/  DFMA R18, R10, R18, R14 ;  /* 0x000000120a12722b */ /* 0x004fc4000000000e */
[----:B------:R-:W2:Y:S06]  /*07a0*/  LDS.64 R14, [R25+0x8] ;  /* 0x00000800190e7984 */ /* 0x000eac0000000a00 */
[----:B--2---:R-:W-:Y:S01]  /*07b0*/  DFMA R16, R14, R16, R18 ;  /* 0x000000100e10722b */ /* 0x004fe20000000012 */
[----:B------:R-:W-:Y:S04]  /*07c0*/  LDS.64 R14, [R25+0x50] ;  /* 0x00005000190e7984 */ /* 0x000fe80000000a00 */
[----:B------:R-:W2:Y:S03]  /*07d0*/  LDS.64 R18, [R24+0xa10] ;  /* 0x000a100018127984 */ /* 0x000ea60000000a00 */
[----:B--2---:R-:W-:-:S02]  /*07e0*/  DFMA R18, R14, R18, R16 ;  /* 0x000000120e12722b */ /* 0x004fc40000000010 */
[----:B------:R-:W-:Y:S04]  /*07f0*/  LDS.64 R16, [R25+-0x48] ;  /* 0xffffb80019107984 */ /* 0x000fe80000000a00 */
[----:B------:R-:W2:Y:S02]  /*0800*/  LDS.64 R14, [R24+-0xa28] ;  /* 0xfff5d800180e7984 */ /* 0x000ea40000000a00 */
[----:B--2---:R-:W-:Y:S02]  /*0810*/  DFMA R16, R16, R14, R18 ;  /* 0x0000000e1010722b */ /* 0x004fe40000000012 */
[----:B------:R-:W1:Y:S01]  /*0820*/  LDS.64 R14, [R24+-0x8] ;  /* 0xfffff800180e7984 */ /* 0x000e620000000a00 */
[----:B------:R-:W-:-:S05]  /*0830*/  IADD3 R18, PT, PT, R25, -0x40, RZ ;  /* 0xffffffc019127810 */ /* 0x000fca0007ffe0ff */
[----:B-1----:R-:W-:Y:S01]  /*0840*/  DFMA R14, R14, R12, R16 ;  /* 0x0000000c0e0e722b */ /* 0x002fe20000000010 */
[----:B------:R-:W-:Y:S04]  /*0850*/  LDS.64 R12, [R25+0x48] ;  /* 0x00004800190c7984 */ /* 0x000fe80000000a00 */
[----:B------:R-:W1:Y:S03]  /*0860*/  LDS.64 R16, [R24+0xa18] ;  /* 0x000a180018107984 */ /* 0x000e660000000a00 */
[----:B-1----:R-:W-:Y:S01]  /*0870*/  DFMA R16, R12, R16, R14 ;  /* 0x000000100c10722b */ /* 0x002fe2000000000e */
[----:B------:R-:W-:Y:S04]  /*0880*/  LDS.64 R12, [R25+-0x50] ;  /* 0xffffb000190c7984 */ /* 0x000fe80000000a00 */
[----:B------:R-:W1:Y:S03]  /*0890*/  LDS.64 R14, [R24+-0xa20] ;  /* 0xfff5e000180e7984 */ /* 0x000e660000000a00 */
[----:B-1----:R-:W-:Y:S01]  /*08a0*/  DFMA R14, R12, R14, R16 ;  /* 0x0000000e0c0e722b */ /* 0x002fe20000000010 */
[----:B------:R-:W-:Y:S04]  /*08b0*/  LDS.64 R12, [R25+-0x8] ;  /* 0xfffff800190c7984 */ /* 0x000fe80000000a00 */
[----:B------:R-:W1:Y:S03]  /*08c0*/  LDS.64 R16, [R24] ;  /* 0x0000000018107984 */ /* 0x000e660000000a00 */
        /* <DEDUP_REMOVED lines=8> */
[----:B------:R-:W1:Y:S03]  /*0950*/  LDS.64 R14, [R24+0x8] ;  /* 0x00000800180e7984 */ /* 0x000e660000000a00 */
        /* <DEDUP_REMOVED lines=19> */
[----:B------:R0:W-:Y:S04]  /*0a90*/  LDS.64 R12, [R25+0x28] ;  /* 0x00002800190c7984 */ /* 0x0001e80000000a00 */
[----:B------:R1:W2:Y:S01]  /*0aa0*/  LDS.64 R16, [R24+0xa38] ;  /* 0x000a380018107984 */ /* 0x0002a20000000a00 */
[----:B0-----:R-:W-:Y:S01]  /*0ab0*/  IMAD.MOV.U32 R25, RZ, RZ, R18 ;  /* 0x000000ffff197224 */ /* 0x001fe200078e0012 */
[----:B-1----:R-:W-:Y:S01]  /*0ac0*/  IADD3 R24, PT, PT, R24, 0x40, RZ ;  /* 0x0000004018187810 */ /* 0x002fe20007ffe0ff */
[----:B--2---:R-:W-:Y:S01]  /*0ad0*/  DFMA R16, R12, R16, R14 ;  /* 0x000000100c10722b */ /* 0x004fe2000000000e */
[----:B------:R-:W-:Y:S01]  /*0ae0*/  IMAD.MOV.U32 R12, RZ, RZ, R10 ;  /* 0x000000ffff0c7224 */ /* 0x000fe200078e000a */
[----:B------:R-:W-:Y:S01]  /*0af0*/  MOV R13, R11 ;  /* 0x0000000b000d7202 */ /* 0x000fe20000000f00 */
[----:B------:R-:W-:Y:S08]  /*0b00*/  @P0 BRA `(.L_x_4) ;  /* 0xfffffff800c40947 */ /* 0x000ff0000383ffff */
[----:B------:R-:W-:-:S07]  /*0b10*/  IMAD.MOV.U32 R5, RZ, RZ, R7 ;  /* 0x000000ffff057224 */ /* 0x000fce00078e0007 */
.L_x_3:
[----:B------:R-:W-:-:S13]  /*0b20*/  ISETP.NE.AND P0, PT, R6, RZ, PT ;  /* 0x000000ff0600720c */ /* 0x000fda0003f05270 */
[----:B------:R-:W-:Y:S05]  /*0b30*/  @!P0 BRA `(.L_x_5) ;  /* 0x0000000400888947 */ /* 0x000fea0003800000 */
[----:B------:R-:W0:Y:S01]  /*0b40*/  S2R R13, SR_CgaCtaId ;  /* 0x00000000000d7919 */ /* 0x000e220000008800 */
[----:B------:R-:W1:Y:S01]  /*0b50*/  LDCU UR9, c[0x0][0x3b8] ;  /* 0x00007700ff0977ac */ /* 0x000e620008000800 */
[----:B------:R-:W-:Y:S02]  /*0b60*/  ISETP.GE.U32.AND P0, PT, R20, 0x3, PT ;  /* 0x000000031400780c */ /* 0x000fe40003f06070 */
[----:B------:R-:W-:Y:S01]  /*0b70*/  MOV R11, 0x400 ;  /* 0x00000400000b7802 */ /* 0x000fe20000000f00 */
[----:B------:R-:W-:Y:S01]  /*0b80*/  ULOP3.LUT UP0, UR4, UR8, 0x3, URZ, 0xc0, !UPT ;  /* 0x0000000308047892 */ /* 0x000fe2000f80c0ff */
[----:B------:R-:W-:Y:S02]  /*0b90*/  LOP3.LUT R10, RZ, R9, RZ, 0x33, !PT ;  /* 0x00000009ff0a7212 */ /* 0x000fe400078e33ff */
[----:B------:R-:W-:-:S03]  /*0ba0*/  IADD3 R12, PT, PT, R11, 0x1e60, RZ ;  /* 0x00001e600b0c7810 */ /* 0x000fc60007ffe0ff */
[----:B-1----:R-:W-:Y:S01]  /*0bb0*/  VIADD R10, R10, UR9 ;  /* 0x000000090a0a7c36 */ /* 0x002fe20008000000 */
[C---:B0-----:R-:W-:Y:S02]  /*0bc0*/  LEA R24, R13.reuse, R11, 0x18 ;  /* 0x0000000b0d187211 */ /* 0x041fe400078ec0ff */
[----:B------:R-:W-:-:S03]  /*0bd0*/  LEA R13, R13, R12, 0x18 ;  /* 0x0000000c0d0d7211 */ /* 0x000fc600078ec0ff */
[----:B------:R-:W-:Y:S02]  /*0be0*/  IMAD R24, R23, 0x90, R24 ;  /* 0x0000009017187824 */ /* 0x000fe400078e0218 */
[----:B------:R-:W-:Y:S01]  /*0bf0*/  IMAD R23, R10, 0x18, R13 ;  /* 0x000000180a177824 */ /* 0x000fe200078e020d */
[----:B------:R-:W-:Y:S06]  /*0c00*/  @!P0 BRA `(.L_x_6) ;  /* 0x0000000000a88947 */ /* 0x000fec0003800000 */
[----:B------:R-:W-:Y:S02]  /*0c10*/  LOP3.LUT R10, RZ, R5, RZ, 0x33, !PT ;  /* 0x00000005ff0a7212 */ /* 0x000fe400078e33ff */
[C---:B------:R-:W-:Y:S02]  /*0c20*/  IADD3 R25, PT, PT, R5.reuse, R2, RZ ;  /* 0x0000000205197210 */ /* 0x040fe40007ffe0ff */
[----:B------:R-:W-:Y:S01]  /*0c30*/  IADD3 R5, PT, PT, R5, 0x4, RZ ;  /* 0x0000000405057810 */ /* 0x000fe20007ffe0ff */
[----:B------:R-:W-:Y:S01]  /*0c40*/  VIADD R10, R10, UR8 ;  /* 0x000000080a0a7c36 */ /* 0x000fe20008000000 */
[----:B------:R-:W-:-:S03]  /*0c50*/  LEA R25, R25, R24, 0x3 ;  /* 0x0000001819197211 */ /* 0x000fc600078e18ff */
[----:B------:R-:W-:Y:S02]  /*0c60*/  IMAD R26, R10, 0x8, R23 ;  /* 0x000000080a1a7824 */ /* 0x000fe400078e0217 */
[----:B------:R-:W-:Y:S04]  /*0c70*/  LDS.64 R10, [R25] ;  /* 0x00000000190a7984 */ /* 0x000fe80000000a00 */
[----:B------:R-:W0:Y:S04]  /*0c80*/  LDS.64 R18, [R26] ;  /* 0x000000001a127984 */ /* 0x000e280000000a00 */
[----:B------:R-:W-:Y:S04]  /*0c90*/  LDS.64 R14, [R25+0xa20] ;  /* 0x000a2000190e7984 */ /* 0x000fe80000000a00 */
[----:B------:R-:W1:Y:S01]  /*0ca0*/  LDS.64 R12, [R26+0x48] ;  /* 0x000048001a0c7984 */ /* 0x000e620000000a00 */
[----:B0-----:R-:W-:-:S03]  /*0cb0*/  DFMA R16, R18, R10, R16 ;  /* 0x0000000a1210722b */ /* 0x001fc60000000010 */
[----:B------:R-:W-:Y:S04]  /*0cc0*/  LDS.64 R18, [R25+0x1440] ;  /* 0x0014400019127984 */ /* 0x000fe80000000a00 */
[----:B------:R-:W0:Y:S01]  /*0cd0*/  LDS.64 R10, [R26+0x90] ;  /* 0x000090001a0a7984 */ /* 0x000e220000000a00 */
[----:B-1----:R-:W-:-:S03]  /*0ce0*/  DFMA R14, R12, R14, R16 ;  /* 0x0000000e0c0e722b */ /* 0x002fc60000000010 */
[----:B------:R-:W-:Y:S04]  /*0cf0*/  LDS.64 R16, [R25+0x8] ;  /* 0x0000080019107984 */ /* 0x000fe80000000a00 */
[----:B------:R-:W1:Y:S01]  /*0d00*/  LDS.64 R12, [R26+-0x8] ;  /* 0xfffff8001a0c7984 */ /* 0x000e620000000a00 */
[----:B0-----:R-:W-:-:S03]  /*0d10*/  DFMA R18, R10, R18, R14 ;  /* 0x000000120a12722b */ /* 0x001fc6000000000e */
[----:B------:R-:W-:Y:S04]  /*0d20*/  LDS.64 R14, [R25+0xa28] ;  /* 0x000a2800190e7984 */ /* 0x000fe80000000a00 */
[----:B------:R-:W0:Y:S01]  /*0d30*/  LDS.64 R10, [R26+0x40] ;  /* 0x000040001a0a7984 */ /* 0x000e220000000a00 */
[----:B-1----:R-:W-:-:S03]  /*0d40*/  DFMA R16, R12, R16, R18 ;  /* 0x000000100c10722b */ /* 0x002fc60000000012 */
[----:B------:R-:W-:Y:S04]  /*0d50*/  LDS.64 R18, [R25+0x1448] ;  /* 0x0014480019127984 */ /* 0x000fe80000000a00 */
[----:B------:R-:W1:Y:S01]  /*0d60*/  LDS.64 R12, [R26+0x88] ;  /* 0x000088001a0c7984 */ /* 0x000e620000000a00 */
[----:B0-----:R-:W-:-:S03]  /*0d70*/  DFMA R14, R10, R14, R16 ;  /* 0x0000000e0a0e722b */ /* 0x001fc60000000010 */
[----:B------:R-:W-:Y:S04]  /*0d80*/  LDS.64 R16, [R25+0x10] ;  /* 0x0000100019107984 */ /* 0x000fe80000000a00 */
[----:B------:R-:W0:Y:S01]  /*0d90*/  LDS.64 R10, [R26+-0x10] ;  /* 0xfffff0001a0a7984 */ /* 0x000e220000000a00 */
[----:B-1----:R-:W-:-:S03]  /*0da0*/  DFMA R18, R12, R18, R14 ;  /* 0x000000120c12722b */ /* 0x002fc6000000000e */
        /* <DEDUP_REMOVED lines=14> */
[----:B0-----:R-:W-:-:S08]  /*0e90*/  DFMA R10, R12, R10, R14 ;  /* 0x0000000a0c0a722b */ /* 0x001fd0000000000e */
[----:B-1----:R-:W-:-:S11]  /*0ea0*/  DFMA R16, R18, R16, R10 ;  /* 0x000000101210722b */ /* 0x002fd6000000000a */
.L_x_6:
[----:B------:R-:W-:Y:S05]  /*0eb0*/  BRA.U !UP0, `(.L_x_5) ;  /* 0x0000000108a87547 */ /* 0x000fea000b800000 */
[----:B------:R-:W-:Y:S02]  /*0ec0*/  UISETP.NE.AND UP0, UPT, UR4, 0x1, UPT ;  /* 0x000000010400788c */ /* 0x000fe4000bf05270 */
[----:B------:R-:W-:-:S07]  /*0ed0*/  ULOP3.LUT UP1, URZ, UR8, 0x1, URZ, 0xc0, !UPT ;  /* 0x0000000108ff7892 */ /* 0x000fce000f82c0ff */
[----:B------:R-:W-:Y:S05]  /*0ee0*/  BRA.U !UP0, `(.L_x_7) ;  /* 0x0000000108607547 */ /* 0x000fea000b800000 */
[----:B------:R-:W-:Y:S01]  /*0ef0*/  LOP3.LUT R10, RZ, R5, RZ, 0x33, !PT ;  /* 0x00000005ff0a7212 */ /* 0x000fe200078e33ff */
[C---:B------:R-:W-:Y:S02]  /*0f00*/  IMAD.IADD R25, R5.reuse, 0x1, R2 ;  /* 0x0000000105197824 */ /* 0x040fe400078e0202 */
[----:B------:R-:W-:Y:S01]  /*0f10*/  VIADD R5, R5, 0x2 ;  /* 0x0000000205057836 */ /* 0x000fe20000000000 */
[----:B------:R-:W-:Y:S01]  /*0f20*/  IADD3 R10, PT, PT, R10, UR8, RZ ;  /* 0x000000080a0a7c10 */ /* 0x000fe2000fffe0ff */
[----:B------:R-:W-:-:S03]  /*0f30*/  IMAD R25, R25, 0x8, R24 ;  /* 0x0000000819197824 */ /* 0x000fc600078e0218 */
[----:B------:R-:W-:Y:S02]  /*0f40*/  LEA R26, R10, R23, 0x3 ;  /* 0x000000170a1a7211 */ /* 0x000fe400078e18ff */
        /* <DEDUP_REMOVED lines=18> */
.L_x_7:
[----:B------:R-:W-:Y:S05]  /*1070*/  BRA.U !UP1, `(.L_x_5) ;  /* 0x0000000109387547 */ /* 0x000fea000b800000 */
[-C--:B------:R-:W-:Y:S02]  /*1080*/  LOP3.LUT R10, RZ, R5.reuse, RZ, 0x33, !PT ;  /* 0x00000005ff0a7212 */ /* 0x080fe400078e33ff */
[----:B------:R-:W-:-:S03]  /*1090*/  IADD3 R5, PT, PT, R2, R5, RZ ;  /* 0x0000000502057210 */ /* 0x000fc60007ffe0ff */
[----:B------:R-:W-:Y:S01]  /*10a0*/  VIADD R10, R10, UR8 ;  /* 0x000000080a0a7c36 */ /* 0x000fe20008000000 */
[----:B------:R-:W-:-:S03]  /*10b0*/  LEA R5, R5, R24, 0x3 ;  /* 0x0000001805057211 */ /* 0x000fc600078e18ff */
[----:B------:R-:W-:Y:S02]  /*10c0*/  IMAD R23, R10, 0x8, R23 ;  /* 0x000000080a177824 */ /* 0x000fe400078e0217 */
[----:B------:R-:W-:Y:S04]  /*10d0*/  LDS.64 R24, [R5] ;  /* 0x0000000005187984 */ /* 0x000fe80000000a00 */
[----:B------:R-:W0:Y:S04]  /*10e0*/  LDS.64 R26, [R23] ;  /* 0x00000000171a7984 */ /* 0x000e280000000a00 */
[----:B------:R-:W-:Y:S04]  /*10f0*/  LDS.64 R14, [R5+0xa20] ;  /* 0x000a2000050e7984 */ /* 0x000fe80000000a00 */
[----:B------:R-:W1:Y:S04]  /*1100*/  LDS.64 R18, [R23+0x48] ;  /* 0x0000480017127984 */ /* 0x000e680000000a00 */
[----:B------:R-:W-:Y:S04]  /*1110*/  LDS.64 R10, [R5+0x1440] ;  /* 0x00144000050a7984 */ /* 0x000fe80000000a00 */
[----:B------:R-:W2:Y:S01]  /*1120*/  LDS.64 R12, [R23+0x90] ;  /* 0x00009000170c7984 */ /* 0x000ea20000000a00 */
[----:B0-----:R-:W-:-:S08]  /*1130*/  DFMA R24, R26, R24, R16 ;  /* 0x000000181a18722b */ /* 0x001fd00000000010 */
[----:B-1----:R-:W-:-:S08]  /*1140*/  DFMA R14, R18, R14, R24 ;  /* 0x0000000e120e722b */ /* 0x002fd00000000018 */
[----:B--2---:R-:W-:-:S11]  /*1150*/  DFMA R16, R12, R10, R14 ;  /* 0x0000000a0c10722b */ /* 0x004fd6000000000e */
.L_x_5:
[----:B------:R-:W0:Y:S01]  /*1160*/  LDCU UR4, c[0x0][0x3b8] ;  /* 0x00007700ff0477ac */ /* 0x000e220008000800 */
[----:B------:R-:W-:-:S04]  /*1170*/  IADD3 R9, PT, PT, R9, 0x1, RZ ;  /* 0x0000000109097810 */ /* 0x000fc80007ffe0ff */
[----:B0-----:R-:W-:-:S13]  /*1180*/  ISETP.NE.AND P0, PT, R9, UR4, PT ;  /* 0x0000000409007c0c */ /* 0x001fda000bf05270 */
[----:B------:R-:W-:Y:S05]  /*1190*/  @P0 BRA `(.L_x_8) ;  /* 0xfffffff000fc0947 */ /* 0x000fea000383ffff */
.L_x_2:
[----:B------:R-:W0:Y:S01]  /*11a0*/  LDC R0, c[0x0][0x39c] ;  /* 0x0000e700ff007b82 */ /* 0x000e220000000800 */
[----:B------:R-:W1:Y:S02]  /*11b0*/  LDCU UR4, c[0x0][0x3a0] ;  /* 0x00007400ff0477ac */ /* 0x000e640008000800 */
[----:B-1----:R-:W-:-:S04]  /*11c0*/  ISETP.GE.AND P0, PT, R4, UR4, PT ;  /* 0x0000000404007c0c */ /* 0x002fc8000bf06270 */
[----:B0-----:R-:W-:-:S13]  /*11d0*/  ISETP.GE.OR P0, PT, R3, R0, P0 ;  /* 0x000000000300720c */ /* 0x001fda0000706670 */
[----:B------:R-:W-:Y:S05]  /*11e0*/  @P0 EXIT ;  /* 0x000000000000094d */ /* 0x000fea0003800000 */
[----:B------:R-:W0:Y:S01]  /*11f0*/  LDC.64 R6, c[0x0][0x3a8] ;  /* 0x0000ea00ff067b82 */ /* 0x000e220000000a00 */
[----:B------:R-:W-:-:S04]  /*1200*/  IMAD R3, R0, UR5, R3 ;  /* 0x0000000500037c24 */ /* 0x000fc8000f8e0203 */
[----:B------:R-:W-:-:S04]  /*1210*/  IMAD R3, R3, UR4, R4 ;  /* 0x0000000403037c24 */ /* 0x000fc8000f8e0204 */
[----:B0-----:R-:W-:-:S05]  /*1220*/  IMAD.WIDE R2, R3, 0x8, R6 ;  /* 0x0000000803027825 */ /* 0x001fca00078e0206 */
[----:B------:R-:W-:Y:S01]  /*1230*/  STG.E.64 desc[UR6][R2.64], R16 ;  /* 0x0000001002007986 */ /* 0x000fe2000c101b06 */
[----:B------:R-:W-:Y:S05]  /*1240*/  EXIT ;  /* 0x000000000000794d */ /* 0x000fea0003800000 */
.L_x_9:
[----:B------:R-:W-:-:S00]  /*1250*/  BRA `(.L_x_9) ;  /* 0xfffffffc00fc7947 */ /* 0x000fc0000383ffff */
[----:B------:R-:W-:-:S00]  /*1260*/  NOP ;  /* 0x0000000000007918 */ /* 0x000fc00000000000 */
        /* <DEDUP_REMOVED lines=9> */
.L_x_18:


//--------------------- .text._Z4conv6TensorS_6Filter --------------------------
	.section	.text._Z4conv6TensorS_6Filter,"ax",@progbits
	.align	128
        .global         _Z4conv6TensorS_6Filter
        .type           _Z4conv6TensorS_6Filter,@function
        .size           _Z4conv6TensorS_6Filter,(.L_x_19 - _Z4conv6TensorS_6Filter)
        .other          _Z4conv6TensorS_6Filter,@"STO_CUDA_ENTRY STV_DEFAULT"
_Z4conv6TensorS_6Filter:
.text._Z4conv6TensorS_6Filter:
[----:B------:R-:W-:Y:S01]  /*0000*/  LDC R1, c[0x0][0x37c] ;  /* 0x0000df00ff017b82 */ /* 0x000fe20000000800 */
[----:B------:R-:W0:Y:S01]  /*0010*/  LDCU.64 UR4, c[0x0][0x3b8] ;  /* 0x00007700ff0477ac */ /* 0x000e220008000a00 */
[----:B------:R-:W1:Y:S06]  /*0020*/  S2R R3, SR_TID.Y ;  /* 0x0000000000037919 */ /* 0x000e6c0000002200 */
[----:B------:R-:W1:Y:S01]  /*0030*/  LDC R0, c[0x0][0x364] ;  /* 0x0000d900ff007b82 */ /* 0x000e620000000800 */
[----:B------:R-:W-:Y:S01]  /*0040*/  CS2R R20, SRZ ;  /* 0x0000000000147805 */ /* 0x000fe2000001ff00 */
[----:B------:R-:W2:Y:S01]  /*0050*/  LDCU UR8, c[0x0][0x3b4] ;  /* 0x00007680ff0877ac */ /* 0x000ea20008000800 */
[----:B------:R-:W3:Y:S01]  /*0060*/  S2R R5, SR_TID.X ;  /* 0x0000000000057919 */ /* 0x000ee20000002100 */
[----:B------:R-:W4:Y:S04]  /*0070*/  LDCU.64 UR16, c[0x0][0x358] ;  /* 0x00006b00ff1077ac */ /* 0x000f280008000a00 */
[----:B------:R-:W1:Y:S08]  /*0080*/  S2UR UR6, SR_CTAID.Y ;  /* 0x00000000000679c3 */ /* 0x000e700000002600 */
[----:B------:R-:W3:Y:S01]  /*0090*/  S2UR UR7, SR_CTAID.X ;  /* 0x00000000000779c3 */ /* 0x000ee20000002500 */
[----:B0-----:R-:W-:-:S04]  /*00a0*/  UISETP.LT.AND UP0, UPT, UR4, UR5, UPT ;  /* 0x000000050400728c */ /* 0x001fc8000bf01270 */
[----:B------:R-:W-:-:S03]  /*00b0*/  USEL UR4, UR4, UR5, UP0 ;  /* 0x0000000504047287 */ /* 0x000fc60008000000 */
[----:B------:R-:W3:Y:S01]  /*00c0*/  LDC R2, c[0x0][0x360] ;  /* 0x0000d800ff027b82 */ /* 0x000ee20000000800 */
[----:B------:R-:W-:-:S04]  /*00d0*/  UISETP.GE.AND UP0, UPT, UR4, 0x1, UPT ;  /* 0x000000010400788c */ /* 0x000fc8000bf06270 */
[----:B--2---:R-:W-:-:S03]  /*00e0*/  UISETP.LT.OR UP0, UPT, UR8, 0x1, !UP0 ;  /* 0x000000010800788c */ /* 0x004fc6000c701670 */
[----:B------:R-:W0:Y:S01]  /*00f0*/  S2UR UR15, SR_CTAID.Z ;  /* 0x00000000000f79c3 */ /* 0x000e220000002700 */
[----:B-1----:R-:W-:Y:S02]  /*0100*/  IMAD R0, R0, UR6, R3 ;  /* 0x0000000600007c24 */ /* 0x002fe4000f8e0203 */
[----:B---3--:R-:W-:-:S03]  /*0110*/  IMAD R2, R2, UR7, R5 ;  /* 0x0000000702027c24 */ /* 0x008fc6000f8e0205 */
[----:B0---4-:R-:W-:Y:S05]  /*0120*/  BRA.U UP0, `(.L_x_10) ;  /* 0x0000000900047547 */ /* 0x011fea000b800000 */
[----:B------:R-:W0:Y:S01]  /*0130*/  LDCU.64 UR6, c[0x0][0x3c0] ;  /* 0x00007800ff0677ac */ /* 0x000e220008000a00 */
[----:B------:R-:W-:Y:S01]  /*0140*/  CS2R R20, SRZ ;  /* 0x0000000000147805 */ /* 0x000fe2000001ff00 */
[----:B------:R-:W1:Y:S01]  /*0150*/  LDCU.64 UR12, c[0x0][0x390] ;  /* 0x00007200ff0c77ac */ /* 0x000e620008000a00 */
[----:B------:R-:W-:Y:S02]  /*0160*/  ULOP3.LUT UR14, UR5, 0x7, URZ, 0xc0, !UPT ;  /* 0x00000007050e7892 */ /* 0x000fe4000f8ec0ff */
[----:B------:R-:W-:Y:S02]  /*0170*/  ULOP3.LUT UR5, UR5, 0x7ffffff8, URZ, 0xc0, !UPT ;  /* 0x7ffffff805057892 */ /* 0x000fe4000f8ec0ff */
[----:B------:R-:W-:Y:S02]  /*0180*/  UIADD3 UR4, UPT, UPT, UR14, -0x1, URZ ;  /* 0xffffffff0e047890 */ /* 0x000fe4000fffe0ff */
[----:B------:R-:W-:Y:S02]  /*0190*/  UIADD3 UR11, UPT, UPT, -UR5, URZ, URZ ;  /* 0x000000ff050b7290 */ /* 0x000fe4000fffe1ff */
[----:B0-----:R-:W-:-:S04]  /*01a0*/  UIADD3 UR9, UP0, UPT, UR6, -0x18, URZ ;  /* 0xffffffe806097890 */ /* 0x001fc8000ff1e0ff */
[----:B------:R-:W-:Y:S02]  /*01b0*/  UIADD3.X UR10, UPT, UPT, UR7, -0x1, URZ, UP0, !UPT ;  /* 0xffffffff070a7890 */ /* 0x000fe400087fe4ff */
[----:B-1----:R-:W-:-:S04]  /*01c0*/  UIADD3 UR7, UP0, UPT, UR12, 0x20, URZ ;  /* 0x000000200c077890 */ /* 0x002fc8000ff1e0ff */
[----:B------:R-:W-:Y:S02]  /*01d0*/  UIADD3.X UR8, UPT, UPT, URZ, UR13, URZ, UP0, !UPT ;  /* 0x0000000dff087290 */ /* 0x000fe400087fe4ff */
[----:B------:R-:W-:-:S03]  /*01e0*/  UISETP.GE.U32.AND UP0, UPT, UR4, 0x3, UPT ;  /* 0x000000030400788c */ /* 0x000fc6000bf06070 */
[----:B------:R-:W-:-:S08]  /*01f0*/  UMOV UR4, URZ ;  /* 0x000000ff00047c82 */ /* 0x000fd00008000000 */
.L_x_16:
[----:B------:R-:W0:Y:S01]  /*0200*/  LDC R3, c[0x0][0x384] ;  /* 0x0000e100ff037b82 */ /* 0x000e220000000800 */
[----:B------:R-:W1:Y:S01]  /*0210*/  LDCU UR13, c[0x0][0x3b4] ;  /* 0x00007680ff0d77ac */ /* 0x000e620008000800 */
[----:B------:R-:W-:Y:S01]  /*0220*/  HFMA2 R5, -RZ, RZ, 0, 0 ;  /* 0x00000000ff057431 */ /* 0x000fe200000001ff */
[----:B------:R-:W2:Y:S01]  /*0230*/  LDCU UR12, c[0x0][0x3b8] ;  /* 0x00007700ff0c77ac */ /* 0x000ea20008000800 */
[----:B-1----:R-:W-:-:S04]  /*0240*/  UIMAD UR6, UR15, UR13, UR4 ;  /* 0x0000000d0f0672a4 */ /* 0x002fc8000f8e0204 */
[----:B--2---:R-:W-:Y:S01]  /*0250*/  UIMAD UR12, UR6, UR12, UR12 ;  /* 0x0000000c060c72a4 */ /* 0x004fe2000f8e020c */
[----:B0-----:R-:W-:Y:S01]  /*0260*/  IMAD R4, R3, UR4, R0 ;  /* 0x0000000403047c24 */ /* 0x001fe2000f8e0200 */
[----:B------:R-:W-:-:S04]  /*0270*/  UIADD3 UR4, UPT, UPT, UR4, 0x1, URZ ;  /* 0x0000000104047890 */ /* 0x000fc8000fffe0ff */
[----:B------:R-:W-:-:S11]  /*0280*/  UISETP.NE.AND UP1, UPT, UR4, UR13, UPT ;  /* 0x0000000d0400728c */ /* 0x000fd6000bf25270 */
.L_x_15:
[----:B------:R-:W0:Y:S01]  /*0290*/  LDC R26, c[0x0][0x3bc] ;  /* 0x0000ef00ff1a7b82 */ /* 0x000e220000000800 */
[----:B------:R-:W1:Y:S01]  /*02a0*/  LDCU UR6, c[0x0][0x388] ;  /* 0x00007100ff0677ac */ /* 0x000e620008000800 */
[----:B------:R-:W-:Y:S01]  /*02b0*/  LOP3.LUT R3, RZ, R5, RZ, 0x33, !PT ;  /* 0x00000005ff037212 */ /* 0x000fe200078e33ff */
[----:B------:R-:W-:-:S03]  /*02c0*/  IMAD.IADD R7, R4, 0x1, R5 ;  /* 0x0000000104077824 */ /* 0x000fc600078e0205 */
[----:B------:R-:W-:Y:S01]  /*02d0*/  IADD3 R27, PT, PT, R3, UR12, RZ ;  /* 0x0000000c031b7c10 */ /* 0x000fe2000fffe0ff */
[----:B------:R-:W-:Y:S02]  /*02e0*/  IMAD.MOV.U32 R3, RZ, RZ, RZ ;  /* 0x000000ffff037224 */ /* 0x000fe400078e00ff */
[----:B-1----:R-:W-:Y:S01]  /*02f0*/  IMAD R28, R7, UR6, R2 ;  /* 0x00000006071c7c24 */ /* 0x002fe2000f8e0202 */
[----:B0-----:R-:W-:Y:S01]  /*0300*/  ISETP.GE.U32.AND P0, PT, R26, 0x8, PT ;  /* 0x000000081a00780c */ /* 0x001fe20003f06070 */
[----:B------:R-:W-:-:S12]  /*0310*/  IMAD R27, R27, R26, R26 ;  /* 0x0000001a1b1b7224 */ /* 0x000fd800078e021a */
[----:B------:R-:W-:Y:S05]  /*0320*/  @!P0 BRA `(.L_x_11) ;  /* 0x0000000000a08947 */ /* 0x000fea0003800000 */
[----:B------:R-:W-:Y:S01]  /*0330*/  IADD3 R3, PT, PT, -R5, UR12, RZ ;  /* 0x0000000c05037c10 */ /* 0x000fe2000fffe1ff */
[----:B------:R-:W-:Y:S01]  /*0340*/  UMOV UR6, UR11 ;  /* 0x0000000b00067c82 */ /* 0x000fe20008000000 */
[----:B------:R-:W-:-:S03]  /*0350*/  MOV R24, R28 ;  /* 0x0000001c00187202 */ /* 0x000fc60000000f00 */
[----:B------:R-:W-:-:S07]  /*0360*/  IMAD R3, R3, R26, -0x1 ;  /* 0xffffffff03037424 */ /* 0x000fce00078e021a */
.L_x_12:
[----:B------:R-:W-:Y:S01]  /*0370*/  MOV R9, UR10 ;  /* 0x0000000a00097c02 */ /* 0x000fe20008000f00 */
[----:B------:R-:W-:Y:S01]  /*0380*/  IMAD.U32 R8, RZ, RZ, UR9 ;  /* 0x00000009ff087e24 */ /* 0x000fe2000f8e00ff */
[----:B------:R-:W-:Y:S01]  /*0390*/  MOV R7, UR8 ;  /* 0x0000000800077c02 */ /* 0x000fe20008000f00 */
[----:B------:R-:W-:Y:S02]  /*03a0*/  IMAD.U32 R6, RZ, RZ, UR7 ;  /* 0x00000007ff067e24 */ /* 0x000fe4000f8e00ff */
[----:B------:R-:W-:-:S04]  /*03b0*/  IMAD.WIDE R8, R3, 0x8, R8 ;  /* 0x0000000803087825 */ /* 0x000fc800078e0208 */
[----:B------:R-:W-:Y:S01]  /*03c0*/  IMAD.WIDE R6, R24, 0x8, R6 ;  /* 0x0000000818067825 */ /* 0x000fe200078e0206 */
[----:B------:R-:W2:Y:S04]  /*03d0*/  LDG.E.64 R16, desc[UR16][R8.64+0x18] ;  /* 0x0000181008107981 */ /* 0x000ea8000c1e1b00 */
[----:B------:R-:W2:Y:S04]  /*03e0*/  LDG.E.64 R10, desc[UR16][R6.64+-0x20] ;  /* 0xffffe010060a7981 */ /* 0x000ea8000c1e1b00 */
[----:B------:R-:W3:Y:S04]  /*03f0*/  LDG.E.64 R14, desc[UR16][R8.64+0x10] ;  /* 0x00001010080e7981 */ /* 0x000ee8000c1e1b00 */
[----:B------:R-:W3:Y:S04]  /*0400*/  LDG.E.64 R12, desc[UR16][R6.64+-0x18] ;  /* 0xffffe810060c7981 */ /* 0x000ee8000c1e1b00 */
[----:B------:R-:W4:Y:S04]  /*0410*/  LDG.E.64 R18, desc[UR16][R6.64+-0x10] ;  /* 0xfffff01006127981 */ /* 0x000f28000c1e1b00 */
[----:B------:R-:W5:Y:S01]  /*0420*/  LDG.E.64 R22, desc[UR16][R6.64+0x18] ;  /* 0x0000181006167981 */ /* 0x000f62000c1e1b00 */
[----:B--2---:R-:W-:-:S03]  /*0430*/  DFMA R20, R16, R10, R20 ;  /* 0x0000000a1014722b */ /* 0x004fc60000000014 */
[----:B------:R-:W4:Y:S04]  /*0440*/  LDG.E.64 R10, desc[UR16][R8.64+0x8] ;  /* 0x00000810080a7981 */ /* 0x000f28000c1e1b00 */
[----:B------:R-:W2:Y:S01]  /*0450*/  LDG.E.64 R16, desc[UR16][R8.64] ;  /* 0x0000001008107981 */ /* 0x000ea2000c1e1b00 */
[----:B---3--:R-:W-:-:S03]  /*0460*/  DFMA R12, R14, R12, R20 ;  /* 0x0000000c0e0c722b */ /* 0x008fc60000000014 */
[----:B------:R-:W2:Y:S04]  /*0470*/  LDG.E.64 R14, desc[UR16][R6.64+-0x8] ;  /* 0xfffff810060e7981 */ /* 0x000ea8000c1e1b00 */
[----:B------:R-:W5:Y:S01]  /*0480*/  LDG.E.64 R20, desc[UR16][R8.64+-0x20] ;  /* 0xffffe01008147981 */ /* 0x000f62000c1e1b00 */
[----:B----4-:R-:W-:-:S03]  /*0490*/  DFMA R18, R10, R18, R12 ;  /* 0x000000120a12722b */ /* 0x010fc6000000000c */
[----:B------:R-:W3:Y:S04]  /*04a0*/  LDG.E.64 R12, desc[UR16][R8.64+-0x8] ;  /* 0xfffff810080c7981 */ /* 0x000ee8000c1e1b00 */
[----:B------:R-:W3:Y:S01]  /*04b0*/  LDG.E.64 R10, desc[UR16][R6.64] ;  /* 0x00000010060a7981 */ /* 0x000ee2000c1e1b00 */
[----:B--2---:R-:W-:-:S03]  /*04c0*/  DFMA R14, R16, R14, R18 ;  /* 0x0000000e100e722b */ /* 0x004fc60000000012 */
[----:B------:R-:W2:Y:S04]  /*04d0*/  LDG.E.64 R16, desc[UR16][R8.64+-0x10] ;  /* 0xfffff01008107981 */ /* 0x000ea8000c1e1b00 */
[----:B------:R-:W2:Y:S01]  /*04e0*/  LDG.E.64 R18, desc[UR16][R6.64+0x8] ;  /* 0x0000081006127981 */ /* 0x000ea2000c1e1b00 */
[----:B---3--:R-:W-:-:S03]  /*04f0*/  DFMA R10, R12, R10, R14 ;  /* 0x0000000a0c0a722b */ /* 0x008fc6000000000e */
[----:B------:R-:W3:Y:S04]  /*0500*/  LDG.E.64 R12, desc[UR16][R8.64+-0x18] ;  /* 0xffffe810080c7981 */ /* 0x000ee8000c1e1b00 */
[----:B------:R-:W3:Y:S01]  /*0510*/  LDG.E.64 R14, desc[UR16][R6.64+0x10] ;  /* 0x00001010060e7981 */ /* 0x000ee2000c1e1b00 */
[----:B--2---:R-:W-:Y:S01]  /*0520*/  DFMA R10, R16, R18, R10 ;  /* 0x00000012100a722b */ /* 0x004fe2000000000a */
[----:B------:R-:W-:-:S04]  /*0530*/  UIADD3 UR6, UPT, UPT, UR6, 0x8, URZ ;  /* 0x0000000806067890 */ /* 0x000fc8000fffe0ff */
[----:B------:R-:W-:Y:S01]  /*0540*/  UISETP.NE.AND UP2, UPT, UR6, URZ, UPT ;  /* 0x000000ff0600728c */ /* 0x000fe2000bf45270 */
[----:B------:R-:W-:Y:S01]  /*0550*/  VIADD R3, R3, 0xfffffff8 ;  /* 0xfffffff803037836 */ /* 0x000fe20000000000 */
[----:B------:R-:W-:Y:S01]  /*0560*/  IADD3 R24, PT, PT, R24, 0x8, RZ ;  /* 0x0000000818187810 */ /* 0x000fe20007ffe0ff */
[----:B---3--:R-:W-:-:S08]  /*0570*/  DFMA R10, R12, R14, R10 ;  /* 0x0000000e0c0a722b */ /* 0x008fd0000000000a */
[----:B-----5:R-:W-:Y:S01]  /*0580*/  DFMA R20, R20, R22, R10 ;  /* 0x000000161414722b */ /* 0x020fe2000000000a */
[----:B------:R-:W-:Y:S10]  /*0590*/  BRA.U UP2, `(.L_x_12) ;  /* 0xfffffffd02747547 */ /* 0x000ff4000b83ffff */
[----:B------:R-:W-:-:S07]  /*05a0*/  MOV R3, UR5 ;  /* 0x0000000500037c02 */ /* 0x000fce0008000f00 */
.L_x_11:
[----:B------:R-:W-:-:S09]  /*05b0*/  UISETP.NE.AND UP2, UPT, UR14, URZ, UPT ;  /* 0x000000ff0e00728c */ /* 0x000fd2000bf45270 */
[----:B------:R-:W-:Y:S05]  /*05c0*/  BRA.U !UP2, `(.L_x_13) ;  /* 0x000000010ac87547 */ /* 0x000fea000b800000 */
[----:B------:R-:W-:Y:S05]  /*05d0*/  BRA.U !UP0, `(.L_x_14) ;  /* 0x0000000108507547 */ /* 0x000fea000b800000 */
[----:B------:R-:W0:Y:S01]  /*05e0*/  LDC.64 R6, c[0x0][0x390] ;  /* 0x0000e400ff067b82 */ /* 0x000e220000000a00 */
[----:B------:R-:W-:Y:S01]  /*05f0*/  LOP3.LUT R8, RZ, R3, RZ, 0x33, !PT ;  /* 0x00000003ff087212 */ /* 0x000fe200078e33ff */
[----:B------:R-:W-:-:S03]  /*0600*/  IMAD.IADD R11, R28, 0x1, R3 ;  /* 0x000000011c0b7824 */ /* 0x000fc600078e0203 */
[----:B------:R-:W-:-:S03]  /*0610*/  IADD3 R9, PT, PT, R27, R8, RZ ;  /* 0x000000081b097210 */ /* 0x000fc60007ffe0ff */
[----:B------:R-:W1:Y:S01]  /*0620*/  LDC.64 R22, c[0x0][0x3c0] ;  /* 0x0000f000ff167b82 */ /* 0x000e620000000a00 */
[----:B0-----:R-:W-:-:S05]  /*0630*/  IMAD.WIDE R6, R11, 0x8, R6 ;  /* 0x000000080b067825 */ /* 0x001fca00078e0206 */
[----:B------:R-:W2:Y:S01]  /*0640*/  LDG.E.64 R18, desc[UR16][R6.64] ;  /* 0x0000001006127981 */ /* 0x000ea2000c1e1b00 */
[----:B-1----:R-:W-:-:S03]  /*0650*/  IMAD.WIDE R22, R9, 0x8, R22 ;  /* 0x0000000809167825 */ /* 0x002fc600078e0216 */
[----:B------:R-:W3:Y:S04]  /*0660*/  LDG.E.64 R14, desc[UR16][R6.64+0x8] ;  /* 0x00000810060e7981 */ /* 0x000ee8000c1e1b00 */
[----:B------:R-:W2:Y:S04]  /*0670*/  LDG.E.64 R16, desc[UR16][R22.64] ;  /* 0x0000001016107981 */ /* 0x000ea8000c1e1b00 */
[----:B------:R-:W3:Y:S04]  /*0680*/  LDG.E.64 R12, desc[UR16][R22.64+-0x8] ;  /* 0xfffff810160c7981 */ /* 0x000ee8000c1e1b00 */
[----:B------:R-:W4:Y:S04]  /*0690*/  LDG.E.64 R10, desc[UR16][R6.64+0x10] ;  /* 0x00001010060a7981 */ /* 0x000f28000c1e1b00 */
[----:B------:R-:W4:Y:S04]  /*06a0*/  LDG.E.64 R8, desc[UR16][R22.64+-0x10] ;  /* 0xfffff01016087981 */ /* 0x000f28000c1e1b00 */
[----:B------:R-:W5:Y:S04]  /*06b0*/  LDG.E.64 R24, desc[UR16][R22.64+-0x18] ;  /* 0xffffe81016187981 */ /* 0x000f68000c1e1b00 */
[----:B------:R-:W5:Y:S01]  /*06c0*/  LDG.E.64 R6, desc[UR16][R6.64+0x18] ;  /* 0x0000181006067981 */ /* 0x000f62000c1e1b00 */
[----:B------:R-:W-:Y:S01]  /*06d0*/  IADD3 R3, PT, PT, R3, 0x4, RZ ;  /* 0x0000000403037810 */ /* 0x000fe20007ffe0ff */
[----:B--2---:R-:W-:-:S08]  /*06e0*/  DFMA R16, R16, R18, R20 ;  /* 0x000000121010722b */ /* 0x004fd00000000014 */
[----:B---3--:R-:W-:-:S08]  /*06f0*/  DFMA R12, R12, R14, R16 ;  /* 0x0000000e0c0c722b */ /* 0x008fd00000000010 */
[----:B----4-:R-:W-:-:S08]  /*0700*/  DFMA R8, R8, R10, R12 ;  /* 0x0000000a0808722b */ /* 0x010fd0000000000c */
[----:B-----5:R-:W-:-:S11]  /*0710*/  DFMA R20, R24, R6, R8 ;  /* 0x000000061814722b */ /* 0x020fd60000000008 */
.L_x_14:
[----:B------:R-:W-:-:S13]  /*0720*/  LOP3.LUT P0, R6, R26, 0x3, RZ, 0xc0, !PT ;  /* 0x000000031a067812 */ /* 0x000fda000780c0ff */
[----:B------:R-:W-:Y:S05]  /*0730*/  @!P0 BRA `(.L_x_13) ;  /* 0x00000000006c8947 */ /* 0x000fea0003800000 */
[----:B------:R-:W-:Y:S02]  /*0740*/  ISETP.NE.AND P0, PT, R6, 0x1, PT ;  /* 0x000000010600780c */ /* 0x000fe40003f05270 */
[----:B------:R-:W-:-:S04]  /*0750*/  LOP3.LUT R26, R26, 0x1, RZ, 0xc0, !PT ;  /* 0x000000011a1a7812 */ /* 0x000fc800078ec0ff */
[----:B------:R-:W-:-:S07]  /*0760*/  ISETP.NE.U32.AND P1, PT, R26, 0x1, PT ;  /* 0x000000011a00780c */ /* 0x000fce0003f25070 */
[----:B------:R-:W0:Y:S01]  /*0770*/  @P0 LDC.64 R16, c[0x0][0x390] ;  /* 0x0000e400ff100b82 */ /* 0x000e220000000a00 */
[----:B------:R-:W-:Y:S01]  /*0780*/  @P0 LOP3.LUT R6, RZ, R3, RZ, 0x33, !PT ;  /* 0x00000003ff060212 */ /* 0x000fe200078e33ff */
[----:B------:R-:W-:Y:S01]  /*0790*/  @P0 IMAD.IADD R13, R28, 0x1, R3 ;  /* 0x000000011c0d0824 */ /* 0x000fe200078e0203 */
[----:B------:R-:W-:Y:S02]  /*07a0*/  @P0 IADD3 R3, PT, PT, R3, 0x2, RZ ;  /* 0x0000000203030810 */ /* 0x000fe40007ffe0ff */
[----:B------:R-:W-:-:S03]  /*07b0*/  @P0 IADD3 R7, PT, PT, R27, R6, RZ ;  /* 0x000000061b070210 */ /* 0x000fc60007ffe0ff */
[----:B------:R-:W1:Y:S08]  /*07c0*/  @P0 LDC.64 R14, c[0x0][0x3c0] ;  /* 0x0000f000ff0e0b82 */ /* 0x000e700000000a00 */
[----:B------:R-:W2:Y:S08]  /*07d0*/  @!P1 LDC.64 R10, c[0x0][0x390] ;  /* 0x0000e400ff0a9b82 */ /* 0x000eb00000000a00 */
[----:B------:R-:W3:Y:S01]  /*07e0*/  @!P1 LDC.64 R8, c[0x0][0x3c0] ;  /* 0x0000f000ff089b82 */ /* 0x000ee20000000a00 */
[----:B0-----:R-:W-:Y:S01]  /*07f0*/  @P0 IMAD.WIDE R16, R13, 0x8, R16 ;  /* 0x000000080d100825 */ /* 0x001fe200078e0210 */
[----:B------:R-:W-:-:S03]  /*0800*/  @!P1 LOP3.LUT R18, RZ, R3, RZ, 0x33, !PT ;  /* 0x00000003ff129212 */ /* 0x000fc600078e33ff */
[----:B-1----:R-:W-:Y:S02]  /*0810*/  @P0 IMAD.WIDE R14, R7, 0x8, R14 ;  /* 0x00000008070e0825 */ /* 0x002fe400078e020e */
[----:B------:R-:W4:Y:S04]  /*0820*/  @P0 LDG.E.64 R6, desc[UR16][R16.64] ;  /* 0x0000001010060981 */ /* 0x000f28000c1e1b00 */
[----:B------:R-:W4:Y:S01]  /*0830*/  @P0 LDG.E.64 R12, desc[UR16][R14.64] ;  /* 0x000000100e0c0981 */ /* 0x000f22000c1e1b00 */
[----:B------:R-:W-:Y:S01]  /*0840*/  @!P1 IADD3 R27, PT, PT, R27, R18, RZ ;  /* 0x000000121b1b9210 */ /* 0x000fe20007ffe0ff */
[----:B------:R-:W-:Y:S02]  /*0850*/  @!P1 IMAD.IADD R3, R28, 0x1, R3 ;  /* 0x000000011c039824 */ /* 0x000fe400078e0203 */
[----:B------:R-:W5:Y:S02]  /*0860*/  @P0 LDG.E.64 R18, desc[UR16][R16.64+0x8] ;  /* 0x0000081010120981 */ /* 0x000f64000c1e1b00 */
[----:B--2---:R-:W-:-:S02]  /*0870*/  @!P1 IMAD.WIDE R10, R3, 0x8, R10 ;  /* 0x00000008030a9825 */ /* 0x004fc400078e020a */
[----:B------:R-:W5:Y:S02]  /*0880*/  @P0 LDG.E.64 R22, desc[UR16][R14.64+-0x8] ;  /* 0xfffff8100e160981 */ /* 0x000f64000c1e1b00 */
[----:B---3--:R-:W-:Y:S02]  /*0890*/  @!P1 IMAD.WIDE R8, R27, 0x8, R8 ;  /* 0x000000081b089825 */ /* 0x008fe400078e0208 */
[----:B------:R-:W2:Y:S04]  /*08a0*/  @!P1 LDG.E.64 R10, desc[UR16][R10.64] ;  /* 0x000000100a0a9981 */ /* 0x000ea8000c1e1b00 */
[----:B------:R-:W2:Y:S01]  /*08b0*/  @!P1 LDG.E.64 R8, desc[UR16][R8.64] ;  /* 0x0000001008089981 */ /* 0x000ea2000c1e1b00 */
[----:B----4-:R-:W-:-:S08]  /*08c0*/  @P0 DFMA R6, R12, R6, R20 ;  /* 0x000000060c06022b */ /* 0x010fd00000000014 */
[----:B-----5:R-:W-:-:S08]  /*08d0*/  @P0 DFMA R20, R22, R18, R6 ;  /* 0x000000121614022b */ /* 0x020fd00000000006 */
[----:B--2---:R-:W-:-:S11]  /*08e0*/  @!P1 DFMA R20, R8, R10, R20 ;  /* 0x0000000a0814922b */ /* 0x004fd60000000014 */
.L_x_13:
[----:B------:R-:W0:Y:S01]  /*08f0*/  LDCU UR6, c[0x0][0x3b8] ;  /* 0x00007700ff0677ac */ /* 0x000e220008000800 */
[----:B------:R-:W-:-:S04]  /*0900*/  IADD3 R5, PT, PT, R5, 0x1, RZ ;  /* 0x0000000105057810 */ /* 0x000fc80007ffe0ff */
[----:B0-----:R-:W-:-:S13]  /*0910*/  ISETP.NE.AND P0, PT, R5, UR6, PT ;  /* 0x0000000605007c0c */ /* 0x001fda000bf05270 */
[----:B------:R-:W-:Y:S05]  /*0920*/  @P0 BRA `(.L_x_15) ;  /* 0xfffffff800580947 */ /* 0x000fea000383ffff */
[----:B------:R-:W-:Y:S05]  /*0930*/  BRA.U UP1, `(.L_x_16) ;  /* 0xfffffff901307547 */ /* 0x000fea000b83ffff */
.L_x_10:
[----:B------:R-:W0:Y:S01]  /*0940*/  LDC R3, c[0x0][0x39c] ;  /* 0x0000e700ff037b82 */ /* 0x000e220000000800 */
[----:B------:R-:W1:Y:S07]  /*0950*/  LDCU UR4, c[0x0][0x3a0] ;  /* 0x00007400ff0477ac */ /* 0x000e6e0008000800 */
[----:B------:R-:W2:Y:S01]  /*0960*/  LDC.64 R4, c[0x0][0x3a8] ;  /* 0x0000ea00ff047b82 */ /* 0x000ea20000000a00 */
[----:B0-----:R-:W-:-:S04]  /*0970*/  IMAD R3, R3, UR15, R0 ;  /* 0x0000000f03037c24 */ /* 0x001fc8000f8e0200 */
[----:B-1----:R-:W-:-:S04]  /*0980*/  IMAD R3, R3, UR4, R2 ;  /* 0x0000000403037c24 */ /* 0x002fc8000f8e0202 */
[----:B--2---:R-:W-:-:S05]  /*0990*/  IMAD.WIDE R2, R3, 0x8, R4 ;  /* 0x0000000803027825 */ /* 0x004fca00078e0204 */
[----:B------:R-:W-:Y:S01]  /*09a0*/  STG.E.64 desc[UR16][R2.64], R20 ;  /* 0x0000001402007986 */ /* 0x000fe2000c101b10 */
[----:B------:R-:W-:Y:S05]  /*09b0*/  EXIT ;  /* 0x000000000000794d */ /* 0x000fea0003800000 */
.L_x_17:
        /* <DEDUP_REMOVED lines=12> */
.L_x_19:


//--------------------- .nv.shared._Z13conv_tiling_26TensorS_6Filter --------------------------
	.section	.nv.shared._Z13conv_tiling_26TensorS_6Filter,"aw",@nobits
	.sectionflags	@""
	.align	8
.nv.shared._Z13conv_tiling_26TensorS_6Filter:
	.zero		9016


//--------------------- .nv.shared.reserved.0     --------------------------
	.section	.nv.shared.reserved.0,"aw",@nobits
	.weak		__nv_reservedSMEM_offset_0_alias
	.size		__nv_reservedSMEM_offset_0_alias, 0, 64
	.other		__nv_reservedSMEM_offset_0_alias,@"STO_CUDA_RESERVED_SHARED STV_DEFAULT"
__nv_reservedSMEM_offset_0_alias:
	.zero		0
	.zero		64


//--------------------- .nv.constant0._Z13conv_tiling_26TensorS_6Filter --------------------------
	.section	.nv.constant0._Z13conv_tiling_26TensorS_6Filter,"a",@progbits
	.sectionflags	@""
	.align	4
.nv.constant0._Z13conv_tiling_26TensorS_6Filter:
	.zero		968


//--------------------- .nv.constant0._Z4conv6TensorS_6Filter --------------------------
	.section	.nv.constant0._Z4conv6TensorS_6Filter,"a",@progbits
	.sectionflags	@""
	.align	4
.nv.constant0._Z4conv6TensorS_6Filter:
	.zero		968


//--------------------- SYMBOLS --------------------------

	.type		.nv.reservedSmem.offset0,@object
	.size		.nv.reservedSmem.offset0,0x4
	.type		.nv.reservedSmem.cap,@object
	.size		.nv.reservedSmem.cap,0x4
